//
// Generated by NVIDIA NVVM Compiler
//
// Compiler Build ID: CL-36424714
// Cuda compilation tools, release 13.0, V13.0.88
// Based on NVVM 20.0.0
//

.version 9.0
.target sm_100
.address_size 64

	// .globl	_Z16computeRowsOnGPUPfS_ii

.visible .entry _Z16computeRowsOnGPUPfS_ii(
	.param .u64 .ptr .align 1 _Z16computeRowsOnGPUPfS_ii_param_0,
	.param .u64 .ptr .align 1 _Z16computeRowsOnGPUPfS_ii_param_1,
	.param .u32 _Z16computeRowsOnGPUPfS_ii_param_2,
	.param .u32 _Z16computeRowsOnGPUPfS_ii_param_3
)
{
	.reg .pred 	%p<54>;
	.reg .b32 	%r<173>;
	.reg .b32 	%f<570>;
	.reg .b64 	%rd<152>;

	ld.param.u64 	%rd25, [_Z16computeRowsOnGPUPfS_ii_param_0];
	ld.param.u64 	%rd26, [_Z16computeRowsOnGPUPfS_ii_param_1];
	ld.param.u32 	%r82, [_Z16computeRowsOnGPUPfS_ii_param_2];
	cvta.to.global.u64 	%rd1, %rd25;
	cvta.to.global.u64 	%rd2, %rd26;
	mov.u32 	%r83, %ctaid.x;
	mov.u32 	%r84, %ntid.x;
	mov.u32 	%r85, %tid.x;
	mad.lo.s32 	%r86, %r83, %r84, %r85;
	mul.lo.s32 	%r1, %r82, %r86;
	mul.wide.s32 	%rd27, %r1, 4;
	add.s64 	%rd3, %rd2, %rd27;
	setp.lt.s32 	%p1, %r82, 1;
	@%p1 bra 	$L__BB0_13;
	and.b32  	%r2, %r82, 15;
	setp.lt.u32 	%p2, %r82, 16;
	mov.b32 	%r149, 0;
	@%p2 bra 	$L__BB0_4;
	and.b32  	%r149, %r82, 2147483632;
	neg.s32 	%r147, %r149;
	add.s64 	%rd4, %rd1, 32;
	add.s64 	%rd29, %rd27, %rd2;
	add.s64 	%rd146, %rd29, 32;
	mov.u32 	%r146, %r1;
$L__BB0_3:
	.pragma "nounroll";
	mul.wide.s32 	%rd30, %r146, 4;
	add.s64 	%rd31, %rd4, %rd30;
	ld.global.f32 	%f51, [%rd31+-32];
	mul.f32 	%f52, %f51, 0f40C00000;
	st.global.f32 	[%rd146+-32], %f52;
	ld.global.f32 	%f53, [%rd31+-28];
	mul.f32 	%f54, %f53, 0f40C00000;
	st.global.f32 	[%rd146+-28], %f54;
	ld.global.f32 	%f55, [%rd31+-24];
	mul.f32 	%f56, %f55, 0f40C00000;
	st.global.f32 	[%rd146+-24], %f56;
	ld.global.f32 	%f57, [%rd31+-20];
	mul.f32 	%f58, %f57, 0f40C00000;
	st.global.f32 	[%rd146+-20], %f58;
	ld.global.f32 	%f59, [%rd31+-16];
	mul.f32 	%f60, %f59, 0f40C00000;
	st.global.f32 	[%rd146+-16], %f60;
	ld.global.f32 	%f61, [%rd31+-12];
	mul.f32 	%f62, %f61, 0f40C00000;
	st.global.f32 	[%rd146+-12], %f62;
	ld.global.f32 	%f63, [%rd31+-8];
	mul.f32 	%f64, %f63, 0f40C00000;
	st.global.f32 	[%rd146+-8], %f64;
	ld.global.f32 	%f65, [%rd31+-4];
	mul.f32 	%f66, %f65, 0f40C00000;
	st.global.f32 	[%rd146+-4], %f66;
	ld.global.f32 	%f67, [%rd31];
	mul.f32 	%f68, %f67, 0f40C00000;
	st.global.f32 	[%rd146], %f68;
	ld.global.f32 	%f69, [%rd31+4];
	mul.f32 	%f70, %f69, 0f40C00000;
	st.global.f32 	[%rd146+4], %f70;
	ld.global.f32 	%f71, [%rd31+8];
	mul.f32 	%f72, %f71, 0f40C00000;
	st.global.f32 	[%rd146+8], %f72;
	ld.global.f32 	%f73, [%rd31+12];
	mul.f32 	%f74, %f73, 0f40C00000;
	st.global.f32 	[%rd146+12], %f74;
	ld.global.f32 	%f75, [%rd31+16];
	mul.f32 	%f76, %f75, 0f40C00000;
	st.global.f32 	[%rd146+16], %f76;
	ld.global.f32 	%f77, [%rd31+20];
	mul.f32 	%f78, %f77, 0f40C00000;
	st.global.f32 	[%rd146+20], %f78;
	ld.global.f32 	%f79, [%rd31+24];
	mul.f32 	%f80, %f79, 0f40C00000;
	st.global.f32 	[%rd146+24], %f80;
	ld.global.f32 	%f81, [%rd31+28];
	mul.f32 	%f82, %f81, 0f40C00000;
	st.global.f32 	[%rd146+28], %f82;
	add.s32 	%r147, %r147, 16;
	add.s32 	%r146, %r146, 16;
	add.s64 	%rd146, %rd146, 64;
	setp.ne.s32 	%p3, %r147, 0;
	@%p3 bra 	$L__BB0_3;
$L__BB0_4:
	setp.eq.s32 	%p4, %r2, 0;
	@%p4 bra 	$L__BB0_13;
	and.b32  	%r10, %r82, 7;
	setp.lt.u32 	%p5, %r2, 8;
	@%p5 bra 	$L__BB0_7;
	add.s32 	%r88, %r149, %r1;
	mul.wide.s32 	%rd32, %r88, 4;
	add.s64 	%rd33, %rd1, %rd32;
	ld.global.f32 	%f83, [%rd33];
	mul.f32 	%f84, %f83, 0f40C00000;
	mul.wide.u32 	%rd34, %r149, 4;
	add.s64 	%rd35, %rd3, %rd34;
	st.global.f32 	[%rd35], %f84;
	ld.global.f32 	%f85, [%rd33+4];
	mul.f32 	%f86, %f85, 0f40C00000;
	st.global.f32 	[%rd35+4], %f86;
	ld.global.f32 	%f87, [%rd33+8];
	mul.f32 	%f88, %f87, 0f40C00000;
	st.global.f32 	[%rd35+8], %f88;
	ld.global.f32 	%f89, [%rd33+12];
	mul.f32 	%f90, %f89, 0f40C00000;
	st.global.f32 	[%rd35+12], %f90;
	ld.global.f32 	%f91, [%rd33+16];
	mul.f32 	%f92, %f91, 0f40C00000;
	st.global.f32 	[%rd35+16], %f92;
	ld.global.f32 	%f93, [%rd33+20];
	mul.f32 	%f94, %f93, 0f40C00000;
	st.global.f32 	[%rd35+20], %f94;
	ld.global.f32 	%f95, [%rd33+24];
	mul.f32 	%f96, %f95, 0f40C00000;
	st.global.f32 	[%rd35+24], %f96;
	ld.global.f32 	%f97, [%rd33+28];
	mul.f32 	%f98, %f97, 0f40C00000;
	st.global.f32 	[%rd35+28], %f98;
	add.s32 	%r149, %r149, 8;
$L__BB0_7:
	setp.eq.s32 	%p6, %r10, 0;
	@%p6 bra 	$L__BB0_13;
	and.b32  	%r13, %r82, 3;
	setp.lt.u32 	%p7, %r10, 4;
	@%p7 bra 	$L__BB0_10;
	add.s32 	%r89, %r149, %r1;
	mul.wide.s32 	%rd36, %r89, 4;
	add.s64 	%rd37, %rd1, %rd36;
	ld.global.f32 	%f99, [%rd37];
	mul.f32 	%f100, %f99, 0f40C00000;
	mul.wide.u32 	%rd38, %r149, 4;
	add.s64 	%rd39, %rd3, %rd38;
	st.global.f32 	[%rd39], %f100;
	ld.global.f32 	%f101, [%rd37+4];
	mul.f32 	%f102, %f101, 0f40C00000;
	st.global.f32 	[%rd39+4], %f102;
	ld.global.f32 	%f103, [%rd37+8];
	mul.f32 	%f104, %f103, 0f40C00000;
	st.global.f32 	[%rd39+8], %f104;
	ld.global.f32 	%f105, [%rd37+12];
	mul.f32 	%f106, %f105, 0f40C00000;
	st.global.f32 	[%rd39+12], %f106;
	add.s32 	%r149, %r149, 4;
$L__BB0_10:
	setp.eq.s32 	%p8, %r13, 0;
	@%p8 bra 	$L__BB0_13;
	mul.wide.u32 	%rd41, %r149, 4;
	add.s64 	%rd42, %rd27, %rd41;
	add.s64 	%rd147, %rd2, %rd42;
	add.s32 	%r152, %r149, %r1;
	neg.s32 	%r151, %r13;
$L__BB0_12:
	.pragma "nounroll";
	mul.wide.s32 	%rd43, %r152, 4;
	add.s64 	%rd44, %rd1, %rd43;
	ld.global.f32 	%f107, [%rd44];
	mul.f32 	%f108, %f107, 0f40C00000;
	st.global.f32 	[%rd147], %f108;
	add.s64 	%rd147, %rd147, 4;
	add.s32 	%r152, %r152, 1;
	add.s32 	%r151, %r151, 1;
	setp.ne.s32 	%p9, %r151, 0;
	@%p9 bra 	$L__BB0_12;
$L__BB0_13:
	ld.global.f32 	%f1, [%rd3];
	cvt.rn.f32.s32 	%f2, %r82;
	mov.f32 	%f110, 0fB198C840;
	mov.f32 	%f111, 0f3EF720E4;
	mul.rn.f32 	%f112, %f111, %f110;
	mov.f32 	%f113, 0f3B9D6875;
	mov.f32 	%f114, 0f3DF665C4;
	mul.rn.f32 	%f115, %f114, %f113;
	fma.rn.f32 	%f116, %f112, 0f3FB8AA3B, 0f33416246;
	fma.rn.f32 	%f117, 0f3D8DF1C8, 0f32A55E34, %f116;
	mul.f32 	%f118, %f115, 0f40400000;
	fma.rn.f32 	%f119, %f118, %f112, %f117;
	fma.rn.f32 	%f120, %f115, 0f3D8DF1C8, %f119;
	mov.f32 	%f121, 0fBFF3337B;
	add.rn.f32 	%f3, %f121, %f120;
	mov.f32 	%f122, 0f3FF3337B;
	add.rn.f32 	%f123, %f3, %f122;
	neg.f32 	%f124, %f123;
	add.rn.f32 	%f4, %f120, %f124;
	setp.eq.s32 	%p10, %r82, 0;
	mov.f32 	%f547, 0f3F800000;
	@%p10 bra 	$L__BB0_17;
	abs.f32 	%f125, %f2;
	setp.num.f32 	%p11, %f125, %f125;
	@%p11 bra 	$L__BB0_16;
	mov.f32 	%f152, 0fBE8930A4;
	add.rn.f32 	%f547, %f152, %f2;
	bra.uni 	$L__BB0_17;
$L__BB0_16:
	mul.rn.f32 	%f126, %f3, %f2;
	cvt.rni.f32.f32 	%f127, %f126;
	sub.f32 	%f128, %f126, %f127;
	neg.f32 	%f129, %f126;
	fma.rn.f32 	%f130, %f3, %f2, %f129;
	fma.rn.f32 	%f131, %f4, %f2, %f130;
	add.f32 	%f132, %f128, %f131;
	setp.gt.f32 	%p12, %f127, 0f00000000;
	selp.b32 	%r90, 0, -2097152000, %p12;
	setp.lt.f32 	%p13, %f126, 0f00000000;
	selp.f32 	%f133, 0f00000000, 0f7F800000, %p13;
	abs.f32 	%f134, %f126;
	setp.gt.f32 	%p14, %f134, 0f43180000;
	cvt.rzi.s32.f32 	%r91, %f127;
	shl.b32 	%r92, %r91, 23;
	sub.s32 	%r93, %r92, %r90;
	mov.b32 	%f135, %r93;
	add.s32 	%r94, %r90, 2130706432;
	mov.b32 	%f136, %r94;
	fma.rn.f32 	%f137, %f132, 0f391FCB8E, 0f3AAF85ED;
	fma.rn.f32 	%f138, %f137, %f132, 0f3C1D9856;
	fma.rn.f32 	%f139, %f138, %f132, 0f3D6357BB;
	fma.rn.f32 	%f140, %f139, %f132, 0f3E75FDEC;
	fma.rn.f32 	%f141, %f140, %f132, 0f3F317218;
	fma.rn.f32 	%f142, %f141, %f132, 0f3F800000;
	mul.f32 	%f143, %f142, %f136;
	mul.f32 	%f144, %f143, %f135;
	selp.f32 	%f145, %f133, %f144, %p14;
	mul.f32 	%f146, %f2, 0f3F000000;
	cvt.rzi.f32.f32 	%f147, %f146;
	add.f32 	%f148, %f147, %f147;
	sub.f32 	%f149, %f2, %f148;
	abs.f32 	%f150, %f149;
	setp.neu.f32 	%p15, %f150, 0f3F800000;
	neg.f32 	%f151, %f145;
	selp.f32 	%f547, %f145, %f151, %p15;
$L__BB0_17:
	add.s32 	%r22, %r82, -1;
	mul.wide.s32 	%rd45, %r82, 4;
	add.s64 	%rd11, %rd3, %rd45;
	ld.global.f32 	%f154, [%rd11+-4];
	fma.rn.f32 	%f155, %f547, %f154, %f1;
	mul.f32 	%f156, %f155, 0f3F3B67AE;
	div.rn.f32 	%f567, %f156, 0fBE8930A4;
	shl.b32 	%r23, %r82, 1;
	add.s32 	%r24, %r23, -2;
	cvt.rn.f32.s32 	%f9, %r24;
	setp.eq.s32 	%p16, %r24, 0;
	mov.f32 	%f548, 0f3F800000;
	@%p16 bra 	$L__BB0_21;
	abs.f32 	%f157, %f9;
	setp.num.f32 	%p17, %f157, %f157;
	@%p17 bra 	$L__BB0_20;
	mov.f32 	%f184, 0fBE8930A4;
	add.rn.f32 	%f548, %f184, %f9;
	bra.uni 	$L__BB0_21;
$L__BB0_20:
	mul.rn.f32 	%f158, %f3, %f9;
	cvt.rni.f32.f32 	%f159, %f158;
	sub.f32 	%f160, %f158, %f159;
	neg.f32 	%f161, %f158;
	fma.rn.f32 	%f162, %f3, %f9, %f161;
	fma.rn.f32 	%f163, %f4, %f9, %f162;
	add.f32 	%f164, %f160, %f163;
	setp.gt.f32 	%p18, %f159, 0f00000000;
	selp.b32 	%r95, 0, -2097152000, %p18;
	setp.lt.f32 	%p19, %f158, 0f00000000;
	selp.f32 	%f165, 0f00000000, 0f7F800000, %p19;
	abs.f32 	%f166, %f158;
	setp.gt.f32 	%p20, %f166, 0f43180000;
	cvt.rzi.s32.f32 	%r96, %f159;
	shl.b32 	%r97, %r96, 23;
	sub.s32 	%r98, %r97, %r95;
	mov.b32 	%f167, %r98;
	add.s32 	%r99, %r95, 2130706432;
	mov.b32 	%f168, %r99;
	fma.rn.f32 	%f169, %f164, 0f391FCB8E, 0f3AAF85ED;
	fma.rn.f32 	%f170, %f169, %f164, 0f3C1D9856;
	fma.rn.f32 	%f171, %f170, %f164, 0f3D6357BB;
	fma.rn.f32 	%f172, %f171, %f164, 0f3E75FDEC;
	fma.rn.f32 	%f173, %f172, %f164, 0f3F317218;
	fma.rn.f32 	%f174, %f173, %f164, 0f3F800000;
	mul.f32 	%f175, %f174, %f168;
	mul.f32 	%f176, %f175, %f167;
	selp.f32 	%f177, %f165, %f176, %p20;
	mul.f32 	%f178, %f9, 0f3F000000;
	cvt.rzi.f32.f32 	%f179, %f178;
	add.f32 	%f180, %f179, %f179;
	sub.f32 	%f181, %f9, %f180;
	abs.f32 	%f182, %f181;
	setp.neu.f32 	%p21, %f182, 0f3F800000;
	neg.f32 	%f183, %f177;
	selp.f32 	%f548, %f177, %f183, %p21;
$L__BB0_21:
	setp.lt.s32 	%p22, %r82, 3;
	@%p22 bra 	$L__BB0_35;
	sub.s32 	%r25, %r24, %r82;
	add.s32 	%r101, %r25, -1;
	and.b32  	%r26, %r25, 15;
	setp.lt.u32 	%p23, %r101, 15;
	mov.f32 	%f559, 0fBE8930A4;
	mov.b32 	%r156, 1;
	@%p23 bra 	$L__BB0_26;
	and.b32  	%r103, %r25, -16;
	neg.s32 	%r154, %r103;
	add.s64 	%rd47, %rd27, %rd2;
	add.s64 	%rd148, %rd47, 32;
	mov.f32 	%f559, 0fBE8930A4;
	mov.b32 	%r153, 0;
$L__BB0_24:
	.pragma "nounroll";
	add.f32 	%f188, %f559, %f548;
	ld.global.f32 	%f189, [%rd148+-28];
	fma.rn.f32 	%f190, %f188, %f189, %f567;
	mul.f32 	%f191, %f559, 0fBE8930A4;
	mul.f32 	%f192, %f548, 0fC06ED9EA;
	add.f32 	%f193, %f191, %f192;
	ld.global.f32 	%f194, [%rd148+-24];
	fma.rn.f32 	%f195, %f193, %f194, %f190;
	mul.f32 	%f196, %f191, 0fBE8930A4;
	mul.f32 	%f197, %f192, 0fC06ED9EA;
	add.f32 	%f198, %f196, %f197;
	ld.global.f32 	%f199, [%rd148+-20];
	fma.rn.f32 	%f200, %f198, %f199, %f195;
	mul.f32 	%f201, %f196, 0fBE8930A4;
	mul.f32 	%f202, %f197, 0fC06ED9EA;
	add.f32 	%f203, %f201, %f202;
	ld.global.f32 	%f204, [%rd148+-16];
	fma.rn.f32 	%f205, %f203, %f204, %f200;
	mul.f32 	%f206, %f201, 0fBE8930A4;
	mul.f32 	%f207, %f202, 0fC06ED9EA;
	add.f32 	%f208, %f206, %f207;
	ld.global.f32 	%f209, [%rd148+-12];
	fma.rn.f32 	%f210, %f208, %f209, %f205;
	mul.f32 	%f211, %f206, 0fBE8930A4;
	mul.f32 	%f212, %f207, 0fC06ED9EA;
	add.f32 	%f213, %f211, %f212;
	ld.global.f32 	%f214, [%rd148+-8];
	fma.rn.f32 	%f215, %f213, %f214, %f210;
	mul.f32 	%f216, %f211, 0fBE8930A4;
	mul.f32 	%f217, %f212, 0fC06ED9EA;
	add.f32 	%f218, %f216, %f217;
	ld.global.f32 	%f219, [%rd148+-4];
	fma.rn.f32 	%f220, %f218, %f219, %f215;
	mul.f32 	%f221, %f216, 0fBE8930A4;
	mul.f32 	%f222, %f217, 0fC06ED9EA;
	add.f32 	%f223, %f221, %f222;
	ld.global.f32 	%f224, [%rd148];
	fma.rn.f32 	%f225, %f223, %f224, %f220;
	mul.f32 	%f226, %f221, 0fBE8930A4;
	mul.f32 	%f227, %f222, 0fC06ED9EA;
	add.f32 	%f228, %f226, %f227;
	ld.global.f32 	%f229, [%rd148+4];
	fma.rn.f32 	%f230, %f228, %f229, %f225;
	mul.f32 	%f231, %f226, 0fBE8930A4;
	mul.f32 	%f232, %f227, 0fC06ED9EA;
	add.f32 	%f233, %f231, %f232;
	ld.global.f32 	%f234, [%rd148+8];
	fma.rn.f32 	%f235, %f233, %f234, %f230;
	mul.f32 	%f236, %f231, 0fBE8930A4;
	mul.f32 	%f237, %f232, 0fC06ED9EA;
	add.f32 	%f238, %f236, %f237;
	ld.global.f32 	%f239, [%rd148+12];
	fma.rn.f32 	%f240, %f238, %f239, %f235;
	mul.f32 	%f241, %f236, 0fBE8930A4;
	mul.f32 	%f242, %f237, 0fC06ED9EA;
	add.f32 	%f243, %f241, %f242;
	ld.global.f32 	%f244, [%rd148+16];
	fma.rn.f32 	%f245, %f243, %f244, %f240;
	mul.f32 	%f246, %f241, 0fBE8930A4;
	mul.f32 	%f247, %f242, 0fC06ED9EA;
	add.f32 	%f248, %f246, %f247;
	ld.global.f32 	%f249, [%rd148+20];
	fma.rn.f32 	%f250, %f248, %f249, %f245;
	mul.f32 	%f251, %f246, 0fBE8930A4;
	mul.f32 	%f252, %f247, 0fC06ED9EA;
	add.f32 	%f253, %f251, %f252;
	ld.global.f32 	%f254, [%rd148+24];
	fma.rn.f32 	%f255, %f253, %f254, %f250;
	mul.f32 	%f256, %f251, 0fBE8930A4;
	mul.f32 	%f257, %f252, 0fC06ED9EA;
	add.f32 	%f258, %f256, %f257;
	ld.global.f32 	%f259, [%rd148+28];
	fma.rn.f32 	%f260, %f258, %f259, %f255;
	mul.f32 	%f261, %f256, 0fBE8930A4;
	mul.f32 	%f262, %f257, 0fC06ED9EA;
	add.f32 	%f263, %f261, %f262;
	ld.global.f32 	%f264, [%rd148+32];
	fma.rn.f32 	%f567, %f263, %f264, %f260;
	mul.f32 	%f559, %f261, 0fBE8930A4;
	mul.f32 	%f548, %f262, 0fC06ED9EA;
	add.s32 	%r154, %r154, 16;
	add.s32 	%r153, %r153, 16;
	add.s64 	%rd148, %rd148, 64;
	setp.ne.s32 	%p24, %r154, 0;
	@%p24 bra 	$L__BB0_24;
	add.s32 	%r156, %r153, 1;
$L__BB0_26:
	setp.eq.s32 	%p25, %r26, 0;
	@%p25 bra 	$L__BB0_35;
	and.b32  	%r34, %r25, 7;
	setp.lt.u32 	%p26, %r26, 8;
	@%p26 bra 	$L__BB0_29;
	add.f32 	%f266, %f559, %f548;
	mul.wide.u32 	%rd48, %r156, 4;
	add.s64 	%rd49, %rd3, %rd48;
	ld.global.f32 	%f267, [%rd49];
	fma.rn.f32 	%f268, %f266, %f267, %f567;
	mul.f32 	%f269, %f559, 0fBE8930A4;
	mul.f32 	%f270, %f548, 0fC06ED9EA;
	add.f32 	%f271, %f269, %f270;
	ld.global.f32 	%f272, [%rd49+4];
	fma.rn.f32 	%f273, %f271, %f272, %f268;
	mul.f32 	%f274, %f269, 0fBE8930A4;
	mul.f32 	%f275, %f270, 0fC06ED9EA;
	add.f32 	%f276, %f274, %f275;
	ld.global.f32 	%f277, [%rd49+8];
	fma.rn.f32 	%f278, %f276, %f277, %f273;
	mul.f32 	%f279, %f274, 0fBE8930A4;
	mul.f32 	%f280, %f275, 0fC06ED9EA;
	add.f32 	%f281, %f279, %f280;
	ld.global.f32 	%f282, [%rd49+12];
	fma.rn.f32 	%f283, %f281, %f282, %f278;
	mul.f32 	%f284, %f279, 0fBE8930A4;
	mul.f32 	%f285, %f280, 0fC06ED9EA;
	add.f32 	%f286, %f284, %f285;
	ld.global.f32 	%f287, [%rd49+16];
	fma.rn.f32 	%f288, %f286, %f287, %f283;
	mul.f32 	%f289, %f284, 0fBE8930A4;
	mul.f32 	%f290, %f285, 0fC06ED9EA;
	add.f32 	%f291, %f289, %f290;
	ld.global.f32 	%f292, [%rd49+20];
	fma.rn.f32 	%f293, %f291, %f292, %f288;
	mul.f32 	%f294, %f289, 0fBE8930A4;
	mul.f32 	%f295, %f290, 0fC06ED9EA;
	add.f32 	%f296, %f294, %f295;
	ld.global.f32 	%f297, [%rd49+24];
	fma.rn.f32 	%f298, %f296, %f297, %f293;
	mul.f32 	%f299, %f294, 0fBE8930A4;
	mul.f32 	%f300, %f295, 0fC06ED9EA;
	add.f32 	%f301, %f299, %f300;
	ld.global.f32 	%f302, [%rd49+28];
	fma.rn.f32 	%f567, %f301, %f302, %f298;
	mul.f32 	%f559, %f299, 0fBE8930A4;
	mul.f32 	%f548, %f300, 0fC06ED9EA;
	add.s32 	%r156, %r156, 8;
$L__BB0_29:
	setp.eq.s32 	%p27, %r34, 0;
	@%p27 bra 	$L__BB0_35;
	and.b32  	%r37, %r25, 3;
	setp.lt.u32 	%p28, %r34, 4;
	@%p28 bra 	$L__BB0_32;
	add.f32 	%f304, %f559, %f548;
	mul.wide.u32 	%rd50, %r156, 4;
	add.s64 	%rd51, %rd3, %rd50;
	ld.global.f32 	%f305, [%rd51];
	fma.rn.f32 	%f306, %f304, %f305, %f567;
	mul.f32 	%f307, %f559, 0fBE8930A4;
	mul.f32 	%f308, %f548, 0fC06ED9EA;
	add.f32 	%f309, %f307, %f308;
	ld.global.f32 	%f310, [%rd51+4];
	fma.rn.f32 	%f311, %f309, %f310, %f306;
	mul.f32 	%f312, %f307, 0fBE8930A4;
	mul.f32 	%f313, %f308, 0fC06ED9EA;
	add.f32 	%f314, %f312, %f313;
	ld.global.f32 	%f315, [%rd51+8];
	fma.rn.f32 	%f316, %f314, %f315, %f311;
	mul.f32 	%f317, %f312, 0fBE8930A4;
	mul.f32 	%f318, %f313, 0fC06ED9EA;
	add.f32 	%f319, %f317, %f318;
	ld.global.f32 	%f320, [%rd51+12];
	fma.rn.f32 	%f567, %f319, %f320, %f316;
	mul.f32 	%f559, %f317, 0fBE8930A4;
	mul.f32 	%f548, %f318, 0fC06ED9EA;
	add.s32 	%r156, %r156, 4;
$L__BB0_32:
	setp.eq.s32 	%p29, %r37, 0;
	@%p29 bra 	$L__BB0_35;
	mul.wide.u32 	%rd53, %r156, 4;
	add.s64 	%rd54, %rd27, %rd53;
	add.s64 	%rd149, %rd2, %rd54;
	neg.s32 	%r158, %r37;
$L__BB0_34:
	.pragma "nounroll";
	add.f32 	%f321, %f559, %f548;
	ld.global.f32 	%f322, [%rd149];
	fma.rn.f32 	%f567, %f321, %f322, %f567;
	mul.f32 	%f559, %f559, 0fBE8930A4;
	mul.f32 	%f548, %f548, 0fC06ED9EA;
	add.s64 	%rd149, %rd149, 4;
	add.s32 	%r158, %r158, 1;
	setp.ne.s32 	%p30, %r158, 0;
	@%p30 bra 	$L__BB0_34;
$L__BB0_35:
	setp.eq.s32 	%p31, %r82, 0;
	cvt.rn.f32.s32 	%f44, %r23;
	mov.f32 	%f568, 0f3F800000;
	@%p31 bra 	$L__BB0_39;
	abs.f32 	%f324, %f44;
	setp.num.f32 	%p32, %f324, %f324;
	@%p32 bra 	$L__BB0_38;
	mov.f32 	%f351, 0fBE8930A4;
	add.rn.f32 	%f568, %f351, %f44;
	bra.uni 	$L__BB0_39;
$L__BB0_38:
	mul.rn.f32 	%f325, %f3, %f44;
	cvt.rni.f32.f32 	%f326, %f325;
	sub.f32 	%f327, %f325, %f326;
	neg.f32 	%f328, %f325;
	fma.rn.f32 	%f329, %f3, %f44, %f328;
	fma.rn.f32 	%f330, %f4, %f44, %f329;
	add.f32 	%f331, %f327, %f330;
	setp.gt.f32 	%p33, %f326, 0f00000000;
	selp.b32 	%r104, 0, -2097152000, %p33;
	setp.lt.f32 	%p34, %f325, 0f00000000;
	selp.f32 	%f332, 0f00000000, 0f7F800000, %p34;
	abs.f32 	%f333, %f325;
	setp.gt.f32 	%p35, %f333, 0f43180000;
	cvt.rzi.s32.f32 	%r105, %f326;
	shl.b32 	%r106, %r105, 23;
	sub.s32 	%r107, %r106, %r104;
	mov.b32 	%f334, %r107;
	add.s32 	%r108, %r104, 2130706432;
	mov.b32 	%f335, %r108;
	fma.rn.f32 	%f336, %f331, 0f391FCB8E, 0f3AAF85ED;
	fma.rn.f32 	%f337, %f336, %f331, 0f3C1D9856;
	fma.rn.f32 	%f338, %f337, %f331, 0f3D6357BB;
	fma.rn.f32 	%f339, %f338, %f331, 0f3E75FDEC;
	fma.rn.f32 	%f340, %f339, %f331, 0f3F317218;
	fma.rn.f32 	%f341, %f340, %f331, 0f3F800000;
	mul.f32 	%f342, %f341, %f335;
	mul.f32 	%f343, %f342, %f334;
	selp.f32 	%f344, %f332, %f343, %p35;
	mul.f32 	%f345, %f44, 0f3F000000;
	cvt.rzi.f32.f32 	%f346, %f345;
	add.f32 	%f347, %f346, %f346;
	sub.f32 	%f348, %f44, %f347;
	abs.f32 	%f349, %f348;
	setp.neu.f32 	%p36, %f349, 0f3F800000;
	neg.f32 	%f350, %f344;
	selp.f32 	%f568, %f344, %f350, %p36;
$L__BB0_39:
	mov.f32 	%f352, 0f3F800000;
	sub.f32 	%f353, %f352, %f568;
	mul.f32 	%f354, %f567, 0fBE8930A4;
	div.rn.f32 	%f355, %f354, %f353;
	st.global.f32 	[%rd3], %f355;
	setp.lt.s32 	%p37, %r82, 2;
	@%p37 bra 	$L__BB0_66;
	sub.s32 	%r169, %r24, %r82;
	and.b32  	%r44, %r22, 15;
	setp.lt.u32 	%p38, %r169, 15;
	mov.b32 	%r162, 1;
	@%p38 bra 	$L__BB0_44;
	and.b32  	%r111, %r22, -16;
	neg.s32 	%r160, %r111;
	add.s64 	%rd56, %rd27, %rd2;
	add.s64 	%rd150, %rd56, 32;
	mov.b32 	%r159, 0;
$L__BB0_42:
	.pragma "nounroll";
	ld.global.f32 	%f358, [%rd150+-32];
	mul.f32 	%f359, %f358, 0f3E8930A4;
	ld.global.f32 	%f360, [%rd150+-28];
	sub.f32 	%f361, %f360, %f359;
	st.global.f32 	[%rd150+-28], %f361;
	mul.f32 	%f362, %f361, 0f3E8930A4;
	ld.global.f32 	%f363, [%rd150+-24];
	sub.f32 	%f364, %f363, %f362;
	st.global.f32 	[%rd150+-24], %f364;
	mul.f32 	%f365, %f364, 0f3E8930A4;
	ld.global.f32 	%f366, [%rd150+-20];
	sub.f32 	%f367, %f366, %f365;
	st.global.f32 	[%rd150+-20], %f367;
	mul.f32 	%f368, %f367, 0f3E8930A4;
	ld.global.f32 	%f369, [%rd150+-16];
	sub.f32 	%f370, %f369, %f368;
	st.global.f32 	[%rd150+-16], %f370;
	mul.f32 	%f371, %f370, 0f3E8930A4;
	ld.global.f32 	%f372, [%rd150+-12];
	sub.f32 	%f373, %f372, %f371;
	st.global.f32 	[%rd150+-12], %f373;
	mul.f32 	%f374, %f373, 0f3E8930A4;
	ld.global.f32 	%f375, [%rd150+-8];
	sub.f32 	%f376, %f375, %f374;
	st.global.f32 	[%rd150+-8], %f376;
	mul.f32 	%f377, %f376, 0f3E8930A4;
	ld.global.f32 	%f378, [%rd150+-4];
	sub.f32 	%f379, %f378, %f377;
	st.global.f32 	[%rd150+-4], %f379;
	mul.f32 	%f380, %f379, 0f3E8930A4;
	ld.global.f32 	%f381, [%rd150];
	sub.f32 	%f382, %f381, %f380;
	st.global.f32 	[%rd150], %f382;
	mul.f32 	%f383, %f382, 0f3E8930A4;
	ld.global.f32 	%f384, [%rd150+4];
	sub.f32 	%f385, %f384, %f383;
	st.global.f32 	[%rd150+4], %f385;
	mul.f32 	%f386, %f385, 0f3E8930A4;
	ld.global.f32 	%f387, [%rd150+8];
	sub.f32 	%f388, %f387, %f386;
	st.global.f32 	[%rd150+8], %f388;
	mul.f32 	%f389, %f388, 0f3E8930A4;
	ld.global.f32 	%f390, [%rd150+12];
	sub.f32 	%f391, %f390, %f389;
	st.global.f32 	[%rd150+12], %f391;
	mul.f32 	%f392, %f391, 0f3E8930A4;
	ld.global.f32 	%f393, [%rd150+16];
	sub.f32 	%f394, %f393, %f392;
	st.global.f32 	[%rd150+16], %f394;
	mul.f32 	%f395, %f394, 0f3E8930A4;
	ld.global.f32 	%f396, [%rd150+20];
	sub.f32 	%f397, %f396, %f395;
	st.global.f32 	[%rd150+20], %f397;
	mul.f32 	%f398, %f397, 0f3E8930A4;
	ld.global.f32 	%f399, [%rd150+24];
	sub.f32 	%f400, %f399, %f398;
	st.global.f32 	[%rd150+24], %f400;
	mul.f32 	%f401, %f400, 0f3E8930A4;
	ld.global.f32 	%f402, [%rd150+28];
	sub.f32 	%f403, %f402, %f401;
	st.global.f32 	[%rd150+28], %f403;
	mul.f32 	%f404, %f403, 0f3E8930A4;
	ld.global.f32 	%f405, [%rd150+32];
	sub.f32 	%f406, %f405, %f404;
	st.global.f32 	[%rd150+32], %f406;
	add.s32 	%r160, %r160, 16;
	add.s32 	%r159, %r159, 16;
	add.s64 	%rd150, %rd150, 64;
	setp.ne.s32 	%p39, %r160, 0;
	@%p39 bra 	$L__BB0_42;
	add.s32 	%r162, %r159, 1;
$L__BB0_44:
	setp.eq.s32 	%p40, %r44, 0;
	@%p40 bra 	$L__BB0_53;
	and.b32  	%r52, %r22, 7;
	setp.lt.u32 	%p41, %r44, 8;
	@%p41 bra 	$L__BB0_47;
	mul.wide.s32 	%rd57, %r162, 4;
	add.s64 	%rd58, %rd3, %rd57;
	ld.global.f32 	%f407, [%rd58+-4];
	mul.f32 	%f408, %f407, 0f3E8930A4;
	mul.wide.u32 	%rd59, %r162, 4;
	add.s64 	%rd60, %rd3, %rd59;
	ld.global.f32 	%f409, [%rd60];
	sub.f32 	%f410, %f409, %f408;
	st.global.f32 	[%rd60], %f410;
	add.s32 	%r112, %r162, 1;
	mul.f32 	%f411, %f410, 0f3E8930A4;
	mul.wide.u32 	%rd61, %r112, 4;
	add.s64 	%rd62, %rd3, %rd61;
	ld.global.f32 	%f412, [%rd62];
	sub.f32 	%f413, %f412, %f411;
	st.global.f32 	[%rd62], %f413;
	add.s32 	%r113, %r162, 2;
	ld.global.f32 	%f414, [%rd58+4];
	mul.f32 	%f415, %f414, 0f3E8930A4;
	mul.wide.u32 	%rd63, %r113, 4;
	add.s64 	%rd64, %rd3, %rd63;
	ld.global.f32 	%f416, [%rd64];
	sub.f32 	%f417, %f416, %f415;
	st.global.f32 	[%rd64], %f417;
	add.s32 	%r114, %r162, 3;
	ld.global.f32 	%f418, [%rd58+8];
	mul.f32 	%f419, %f418, 0f3E8930A4;
	mul.wide.u32 	%rd65, %r114, 4;
	add.s64 	%rd66, %rd3, %rd65;
	ld.global.f32 	%f420, [%rd66];
	sub.f32 	%f421, %f420, %f419;
	st.global.f32 	[%rd66], %f421;
	add.s32 	%r115, %r162, 4;
	ld.global.f32 	%f422, [%rd58+12];
	mul.f32 	%f423, %f422, 0f3E8930A4;
	mul.wide.u32 	%rd67, %r115, 4;
	add.s64 	%rd68, %rd3, %rd67;
	ld.global.f32 	%f424, [%rd68];
	sub.f32 	%f425, %f424, %f423;
	st.global.f32 	[%rd68], %f425;
	add.s32 	%r116, %r162, 5;
	ld.global.f32 	%f426, [%rd58+16];
	mul.f32 	%f427, %f426, 0f3E8930A4;
	mul.wide.u32 	%rd69, %r116, 4;
	add.s64 	%rd70, %rd3, %rd69;
	ld.global.f32 	%f428, [%rd70];
	sub.f32 	%f429, %f428, %f427;
	st.global.f32 	[%rd70], %f429;
	add.s32 	%r117, %r162, 6;
	ld.global.f32 	%f430, [%rd58+20];
	mul.f32 	%f431, %f430, 0f3E8930A4;
	mul.wide.u32 	%rd71, %r117, 4;
	add.s64 	%rd72, %rd3, %rd71;
	ld.global.f32 	%f432, [%rd72];
	sub.f32 	%f433, %f432, %f431;
	st.global.f32 	[%rd72], %f433;
	ld.global.f32 	%f434, [%rd58+24];
	mul.f32 	%f435, %f434, 0f3E8930A4;
	ld.global.f32 	%f436, [%rd60+28];
	sub.f32 	%f437, %f436, %f435;
	st.global.f32 	[%rd60+28], %f437;
	add.s32 	%r162, %r162, 8;
$L__BB0_47:
	setp.eq.s32 	%p42, %r52, 0;
	@%p42 bra 	$L__BB0_53;
	and.b32  	%r55, %r22, 3;
	setp.lt.u32 	%p43, %r52, 4;
	@%p43 bra 	$L__BB0_50;
	mul.wide.s32 	%rd73, %r162, 4;
	add.s64 	%rd74, %rd3, %rd73;
	ld.global.f32 	%f438, [%rd74+-4];
	mul.f32 	%f439, %f438, 0f3E8930A4;
	mul.wide.u32 	%rd75, %r162, 4;
	add.s64 	%rd76, %rd3, %rd75;
	ld.global.f32 	%f440, [%rd76];
	sub.f32 	%f441, %f440, %f439;
	st.global.f32 	[%rd76], %f441;
	add.s32 	%r118, %r162, 1;
	mul.f32 	%f442, %f441, 0f3E8930A4;
	mul.wide.u32 	%rd77, %r118, 4;
	add.s64 	%rd78, %rd3, %rd77;
	ld.global.f32 	%f443, [%rd78];
	sub.f32 	%f444, %f443, %f442;
	st.global.f32 	[%rd78], %f444;
	add.s32 	%r119, %r162, 2;
	ld.global.f32 	%f445, [%rd74+4];
	mul.f32 	%f446, %f445, 0f3E8930A4;
	mul.wide.u32 	%rd79, %r119, 4;
	add.s64 	%rd80, %rd3, %rd79;
	ld.global.f32 	%f447, [%rd80];
	sub.f32 	%f448, %f447, %f446;
	st.global.f32 	[%rd80], %f448;
	ld.global.f32 	%f449, [%rd74+8];
	mul.f32 	%f450, %f449, 0f3E8930A4;
	ld.global.f32 	%f451, [%rd76+12];
	sub.f32 	%f452, %f451, %f450;
	st.global.f32 	[%rd76+12], %f452;
	add.s32 	%r162, %r162, 4;
$L__BB0_50:
	setp.eq.s32 	%p44, %r55, 0;
	@%p44 bra 	$L__BB0_53;
	add.s64 	%rd82, %rd27, %rd2;
	add.s64 	%rd21, %rd82, -4;
	mul.wide.u32 	%rd83, %r162, 4;
	add.s64 	%rd151, %rd82, %rd83;
	neg.s32 	%r164, %r55;
$L__BB0_52:
	.pragma "nounroll";
	mul.wide.s32 	%rd84, %r162, 4;
	add.s64 	%rd85, %rd21, %rd84;
	ld.global.f32 	%f453, [%rd85];
	ld.global.f32 	%f454, [%rd151];
	fma.rn.f32 	%f455, %f453, 0fBE8930A4, %f454;
	st.global.f32 	[%rd151], %f455;
	add.s32 	%r162, %r162, 1;
	add.s64 	%rd151, %rd151, 4;
	add.s32 	%r164, %r164, 1;
	setp.ne.s32 	%p45, %r164, 0;
	@%p45 bra 	$L__BB0_52;
$L__BB0_53:
	setp.lt.u32 	%p46, %r169, 15;
	ld.global.f32 	%f456, [%rd11+-4];
	mul.f32 	%f457, %f456, 0f3E58658D;
	st.global.f32 	[%rd11+-4], %f457;
	@%p46 bra 	$L__BB0_57;
	mul.wide.u32 	%rd86, %r22, 4;
	add.s64 	%rd87, %rd3, %rd86;
	ld.global.f32 	%f569, [%rd87];
	add.s32 	%r167, %r82, -8;
	and.b32  	%r120, %r22, -16;
	neg.s32 	%r166, %r120;
$L__BB0_55:
	.pragma "nounroll";
	add.s32 	%r121, %r167, 6;
	mul.wide.u32 	%rd88, %r121, 4;
	add.s64 	%rd89, %rd3, %rd88;
	ld.global.f32 	%f458, [%rd89];
	sub.f32 	%f459, %f569, %f458;
	mul.f32 	%f460, %f459, 0fBE8930A4;
	st.global.f32 	[%rd89], %f460;
	add.s32 	%r122, %r167, 5;
	mul.wide.u32 	%rd90, %r122, 4;
	add.s64 	%rd91, %rd3, %rd90;
	ld.global.f32 	%f461, [%rd91];
	sub.f32 	%f462, %f460, %f461;
	mul.f32 	%f463, %f462, 0fBE8930A4;
	st.global.f32 	[%rd91], %f463;
	add.s32 	%r123, %r167, 4;
	mul.wide.u32 	%rd92, %r123, 4;
	add.s64 	%rd93, %rd3, %rd92;
	ld.global.f32 	%f464, [%rd93];
	sub.f32 	%f465, %f463, %f464;
	mul.f32 	%f466, %f465, 0fBE8930A4;
	st.global.f32 	[%rd93], %f466;
	add.s32 	%r124, %r167, 3;
	mul.wide.u32 	%rd94, %r124, 4;
	add.s64 	%rd95, %rd3, %rd94;
	ld.global.f32 	%f467, [%rd95];
	sub.f32 	%f468, %f466, %f467;
	mul.f32 	%f469, %f468, 0fBE8930A4;
	st.global.f32 	[%rd95], %f469;
	add.s32 	%r125, %r167, 2;
	mul.wide.u32 	%rd96, %r125, 4;
	add.s64 	%rd97, %rd3, %rd96;
	ld.global.f32 	%f470, [%rd97];
	sub.f32 	%f471, %f469, %f470;
	mul.f32 	%f472, %f471, 0fBE8930A4;
	st.global.f32 	[%rd97], %f472;
	add.s32 	%r126, %r167, 1;
	mul.wide.u32 	%rd98, %r126, 4;
	add.s64 	%rd99, %rd3, %rd98;
	ld.global.f32 	%f473, [%rd99];
	sub.f32 	%f474, %f472, %f473;
	mul.f32 	%f475, %f474, 0fBE8930A4;
	st.global.f32 	[%rd99], %f475;
	add.s32 	%r127, %r167, -9;
	mul.wide.u32 	%rd100, %r167, 4;
	add.s64 	%rd101, %rd3, %rd100;
	ld.global.f32 	%f476, [%rd101];
	sub.f32 	%f477, %f475, %f476;
	mul.f32 	%f478, %f477, 0fBE8930A4;
	st.global.f32 	[%rd101], %f478;
	add.s32 	%r128, %r167, -1;
	mul.wide.u32 	%rd102, %r128, 4;
	add.s64 	%rd103, %rd3, %rd102;
	ld.global.f32 	%f479, [%rd103];
	sub.f32 	%f480, %f478, %f479;
	mul.f32 	%f481, %f480, 0fBE8930A4;
	st.global.f32 	[%rd103], %f481;
	add.s32 	%r129, %r167, -2;
	mul.wide.u32 	%rd104, %r129, 4;
	add.s64 	%rd105, %rd3, %rd104;
	ld.global.f32 	%f482, [%rd105];
	sub.f32 	%f483, %f481, %f482;
	mul.f32 	%f484, %f483, 0fBE8930A4;
	st.global.f32 	[%rd105], %f484;
	add.s32 	%r130, %r167, -3;
	mul.wide.u32 	%rd106, %r130, 4;
	add.s64 	%rd107, %rd3, %rd106;
	ld.global.f32 	%f485, [%rd107];
	sub.f32 	%f486, %f484, %f485;
	mul.f32 	%f487, %f486, 0fBE8930A4;
	st.global.f32 	[%rd107], %f487;
	add.s32 	%r131, %r167, -4;
	mul.wide.u32 	%rd108, %r131, 4;
	add.s64 	%rd109, %rd3, %rd108;
	ld.global.f32 	%f488, [%rd109];
	sub.f32 	%f489, %f487, %f488;
	mul.f32 	%f490, %f489, 0fBE8930A4;
	st.global.f32 	[%rd109], %f490;
	add.s32 	%r132, %r167, -5;
	mul.wide.u32 	%rd110, %r132, 4;
	add.s64 	%rd111, %rd3, %rd110;
	ld.global.f32 	%f491, [%rd111];
	sub.f32 	%f492, %f490, %f491;
	mul.f32 	%f493, %f492, 0fBE8930A4;
	st.global.f32 	[%rd111], %f493;
	add.s32 	%r133, %r167, -6;
	mul.wide.u32 	%rd112, %r133, 4;
	add.s64 	%rd113, %rd3, %rd112;
	ld.global.f32 	%f494, [%rd113];
	sub.f32 	%f495, %f493, %f494;
	mul.f32 	%f496, %f495, 0fBE8930A4;
	st.global.f32 	[%rd113], %f496;
	add.s32 	%r134, %r167, -7;
	mul.wide.u32 	%rd114, %r134, 4;
	add.s64 	%rd115, %rd3, %rd114;
	ld.global.f32 	%f497, [%rd115];
	sub.f32 	%f498, %f496, %f497;
	mul.f32 	%f499, %f498, 0fBE8930A4;
	st.global.f32 	[%rd115], %f499;
	add.s32 	%r135, %r167, -8;
	mul.wide.u32 	%rd116, %r135, 4;
	add.s64 	%rd117, %rd3, %rd116;
	ld.global.f32 	%f500, [%rd117];
	sub.f32 	%f501, %f499, %f500;
	mul.f32 	%f502, %f501, 0fBE8930A4;
	st.global.f32 	[%rd117], %f502;
	mul.wide.u32 	%rd118, %r127, 4;
	add.s64 	%rd119, %rd3, %rd118;
	ld.global.f32 	%f503, [%rd119];
	sub.f32 	%f504, %f502, %f503;
	mul.f32 	%f569, %f504, 0fBE8930A4;
	st.global.f32 	[%rd119], %f569;
	add.s32 	%r167, %r167, -16;
	add.s32 	%r166, %r166, 16;
	setp.ne.s32 	%p47, %r166, 0;
	@%p47 bra 	$L__BB0_55;
	add.s32 	%r169, %r167, 6;
$L__BB0_57:
	setp.eq.s32 	%p48, %r44, 0;
	@%p48 bra 	$L__BB0_67;
	and.b32  	%r71, %r22, 7;
	setp.lt.u32 	%p49, %r44, 8;
	@%p49 bra 	$L__BB0_60;
	mul.wide.u32 	%rd120, %r169, 4;
	add.s64 	%rd121, %rd3, %rd120;
	ld.global.f32 	%f505, [%rd121+4];
	ld.global.f32 	%f506, [%rd121];
	sub.f32 	%f507, %f505, %f506;
	mul.f32 	%f508, %f507, 0fBE8930A4;
	st.global.f32 	[%rd121], %f508;
	add.s32 	%r136, %r169, -1;
	mul.wide.u32 	%rd122, %r136, 4;
	add.s64 	%rd123, %rd3, %rd122;
	ld.global.f32 	%f509, [%rd123];
	sub.f32 	%f510, %f508, %f509;
	mul.f32 	%f511, %f510, 0fBE8930A4;
	st.global.f32 	[%rd123], %f511;
	add.s32 	%r137, %r169, -2;
	mul.wide.u32 	%rd124, %r137, 4;
	add.s64 	%rd125, %rd3, %rd124;
	ld.global.f32 	%f512, [%rd125];
	sub.f32 	%f513, %f511, %f512;
	mul.f32 	%f514, %f513, 0fBE8930A4;
	st.global.f32 	[%rd125], %f514;
	add.s32 	%r138, %r169, -3;
	mul.wide.u32 	%rd126, %r138, 4;
	add.s64 	%rd127, %rd3, %rd126;
	ld.global.f32 	%f515, [%rd127];
	sub.f32 	%f516, %f514, %f515;
	mul.f32 	%f517, %f516, 0fBE8930A4;
	st.global.f32 	[%rd127], %f517;
	add.s32 	%r139, %r169, -4;
	mul.wide.u32 	%rd128, %r139, 4;
	add.s64 	%rd129, %rd3, %rd128;
	ld.global.f32 	%f518, [%rd129];
	sub.f32 	%f519, %f517, %f518;
	mul.f32 	%f520, %f519, 0fBE8930A4;
	st.global.f32 	[%rd129], %f520;
	add.s32 	%r140, %r169, -5;
	mul.wide.u32 	%rd130, %r140, 4;
	add.s64 	%rd131, %rd3, %rd130;
	ld.global.f32 	%f521, [%rd131];
	sub.f32 	%f522, %f520, %f521;
	mul.f32 	%f523, %f522, 0fBE8930A4;
	st.global.f32 	[%rd131], %f523;
	add.s32 	%r141, %r169, -6;
	mul.wide.u32 	%rd132, %r141, 4;
	add.s64 	%rd133, %rd3, %rd132;
	ld.global.f32 	%f524, [%rd133];
	sub.f32 	%f525, %f523, %f524;
	mul.f32 	%f526, %f525, 0fBE8930A4;
	st.global.f32 	[%rd133], %f526;
	add.s32 	%r142, %r169, -7;
	mul.wide.u32 	%rd134, %r142, 4;
	add.s64 	%rd135, %rd3, %rd134;
	ld.global.f32 	%f527, [%rd135];
	sub.f32 	%f528, %f526, %f527;
	mul.f32 	%f529, %f528, 0fBE8930A4;
	st.global.f32 	[%rd135], %f529;
	add.s32 	%r169, %r169, -8;
$L__BB0_60:
	setp.eq.s32 	%p50, %r71, 0;
	@%p50 bra 	$L__BB0_67;
	and.b32  	%r74, %r22, 3;
	setp.lt.u32 	%p51, %r71, 4;
	@%p51 bra 	$L__BB0_63;
	mul.wide.u32 	%rd136, %r169, 4;
	add.s64 	%rd137, %rd3, %rd136;
	ld.global.f32 	%f530, [%rd137+4];
	ld.global.f32 	%f531, [%rd137];
	sub.f32 	%f532, %f530, %f531;
	mul.f32 	%f533, %f532, 0fBE8930A4;
	st.global.f32 	[%rd137], %f533;
	add.s32 	%r143, %r169, -1;
	mul.wide.u32 	%rd138, %r143, 4;
	add.s64 	%rd139, %rd3, %rd138;
	ld.global.f32 	%f534, [%rd139];
	sub.f32 	%f535, %f533, %f534;
	mul.f32 	%f536, %f535, 0fBE8930A4;
	st.global.f32 	[%rd139], %f536;
	add.s32 	%r144, %r169, -2;
	mul.wide.u32 	%rd140, %r144, 4;
	add.s64 	%rd141, %rd3, %rd140;
	ld.global.f32 	%f537, [%rd141];
	sub.f32 	%f538, %f536, %f537;
	mul.f32 	%f539, %f538, 0fBE8930A4;
	st.global.f32 	[%rd141], %f539;
	add.s32 	%r145, %r169, -3;
	mul.wide.u32 	%rd142, %r145, 4;
	add.s64 	%rd143, %rd3, %rd142;
	ld.global.f32 	%f540, [%rd143];
	sub.f32 	%f541, %f539, %f540;
	mul.f32 	%f542, %f541, 0fBE8930A4;
	st.global.f32 	[%rd143], %f542;
	add.s32 	%r169, %r169, -4;
$L__BB0_63:
	setp.eq.s32 	%p52, %r74, 0;
	@%p52 bra 	$L__BB0_67;
	neg.s32 	%r171, %r74;
$L__BB0_65:
	.pragma "nounroll";
	mul.wide.u32 	%rd144, %r169, 4;
	add.s64 	%rd145, %rd3, %rd144;
	ld.global.f32 	%f543, [%rd145+4];
	ld.global.f32 	%f544, [%rd145];
	sub.f32 	%f545, %f543, %f544;
	mul.f32 	%f546, %f545, 0fBE8930A4;
	st.global.f32 	[%rd145], %f546;
	add.s32 	%r169, %r169, -1;
	add.s32 	%r171, %r171, 1;
	setp.eq.s32 	%p53, %r171, 0;
	@%p53 bra 	$L__BB0_67;
	bra.uni 	$L__BB0_65;
$L__BB0_66:
	ld.global.f32 	%f356, [%rd11+-4];
	mul.f32 	%f357, %f356, 0f3E58658D;
	st.global.f32 	[%rd11+-4], %f357;
$L__BB0_67:
	ret;

}
	// .globl	_Z16computeColsOnGPUPfS_ii
.visible .entry _Z16computeColsOnGPUPfS_ii(
	.param .u64 .ptr .align 1 _Z16computeColsOnGPUPfS_ii_param_0,
	.param .u64 .ptr .align 1 _Z16computeColsOnGPUPfS_ii_param_1,
	.param .u32 _Z16computeColsOnGPUPfS_ii_param_2,
	.param .u32 _Z16computeColsOnGPUPfS_ii_param_3
)
{
	.reg .pred 	%p<54>;
	.reg .b32 	%r<201>;
	.reg .b32 	%f<476>;
	.reg .b64 	%rd<144>;

	ld.param.u64 	%rd3, [_Z16computeColsOnGPUPfS_ii_param_1];
	ld.param.u32 	%r106, [_Z16computeColsOnGPUPfS_ii_param_2];
	ld.param.u32 	%r197, [_Z16computeColsOnGPUPfS_ii_param_3];
	cvta.to.global.u64 	%rd4, %rd3;
	mov.u32 	%r108, %ctaid.x;
	mov.u32 	%r109, %ntid.x;
	mov.u32 	%r110, %tid.x;
	mad.lo.s32 	%r111, %r108, %r109, %r110;
	mul.wide.s32 	%rd5, %r111, 4;
	add.s64 	%rd1, %rd4, %rd5;
	setp.lt.s32 	%p1, %r197, 1;
	@%p1 bra 	$L__BB1_13;
	and.b32  	%r1, %r197, 15;
	setp.lt.u32 	%p2, %r197, 16;
	mov.b32 	%r169, 0;
	@%p2 bra 	$L__BB1_4;
	and.b32  	%r169, %r197, 2147483632;
	neg.s32 	%r167, %r169;
	shl.b32 	%r4, %r106, 4;
	mov.b32 	%r166, 0;
	mul.wide.s32 	%rd8, %r106, 4;
$L__BB1_3:
	.pragma "nounroll";
	mul.wide.s32 	%rd6, %r166, 4;
	add.s64 	%rd7, %rd1, %rd6;
	ld.global.f32 	%f48, [%rd7];
	mul.f32 	%f49, %f48, 0f40C00000;
	st.global.f32 	[%rd7], %f49;
	add.s64 	%rd9, %rd7, %rd8;
	ld.global.f32 	%f50, [%rd9];
	mul.f32 	%f51, %f50, 0f40C00000;
	st.global.f32 	[%rd9], %f51;
	add.s64 	%rd10, %rd9, %rd8;
	ld.global.f32 	%f52, [%rd10];
	mul.f32 	%f53, %f52, 0f40C00000;
	st.global.f32 	[%rd10], %f53;
	add.s64 	%rd11, %rd10, %rd8;
	ld.global.f32 	%f54, [%rd11];
	mul.f32 	%f55, %f54, 0f40C00000;
	st.global.f32 	[%rd11], %f55;
	add.s64 	%rd12, %rd11, %rd8;
	ld.global.f32 	%f56, [%rd12];
	mul.f32 	%f57, %f56, 0f40C00000;
	st.global.f32 	[%rd12], %f57;
	add.s64 	%rd13, %rd12, %rd8;
	ld.global.f32 	%f58, [%rd13];
	mul.f32 	%f59, %f58, 0f40C00000;
	st.global.f32 	[%rd13], %f59;
	add.s64 	%rd14, %rd13, %rd8;
	ld.global.f32 	%f60, [%rd14];
	mul.f32 	%f61, %f60, 0f40C00000;
	st.global.f32 	[%rd14], %f61;
	add.s64 	%rd15, %rd14, %rd8;
	ld.global.f32 	%f62, [%rd15];
	mul.f32 	%f63, %f62, 0f40C00000;
	st.global.f32 	[%rd15], %f63;
	add.s64 	%rd16, %rd15, %rd8;
	ld.global.f32 	%f64, [%rd16];
	mul.f32 	%f65, %f64, 0f40C00000;
	st.global.f32 	[%rd16], %f65;
	add.s64 	%rd17, %rd16, %rd8;
	ld.global.f32 	%f66, [%rd17];
	mul.f32 	%f67, %f66, 0f40C00000;
	st.global.f32 	[%rd17], %f67;
	add.s64 	%rd18, %rd17, %rd8;
	ld.global.f32 	%f68, [%rd18];
	mul.f32 	%f69, %f68, 0f40C00000;
	st.global.f32 	[%rd18], %f69;
	add.s64 	%rd19, %rd18, %rd8;
	ld.global.f32 	%f70, [%rd19];
	mul.f32 	%f71, %f70, 0f40C00000;
	st.global.f32 	[%rd19], %f71;
	add.s64 	%rd20, %rd19, %rd8;
	ld.global.f32 	%f72, [%rd20];
	mul.f32 	%f73, %f72, 0f40C00000;
	st.global.f32 	[%rd20], %f73;
	add.s64 	%rd21, %rd20, %rd8;
	ld.global.f32 	%f74, [%rd21];
	mul.f32 	%f75, %f74, 0f40C00000;
	st.global.f32 	[%rd21], %f75;
	add.s64 	%rd22, %rd21, %rd8;
	ld.global.f32 	%f76, [%rd22];
	mul.f32 	%f77, %f76, 0f40C00000;
	st.global.f32 	[%rd22], %f77;
	add.s64 	%rd23, %rd22, %rd8;
	ld.global.f32 	%f78, [%rd23];
	mul.f32 	%f79, %f78, 0f40C00000;
	st.global.f32 	[%rd23], %f79;
	add.s32 	%r167, %r167, 16;
	add.s32 	%r166, %r166, %r4;
	setp.ne.s32 	%p3, %r167, 0;
	@%p3 bra 	$L__BB1_3;
$L__BB1_4:
	setp.eq.s32 	%p4, %r1, 0;
	@%p4 bra 	$L__BB1_13;
	and.b32  	%r10, %r197, 7;
	setp.lt.u32 	%p5, %r1, 8;
	@%p5 bra 	$L__BB1_7;
	mul.lo.s32 	%r114, %r169, %r106;
	mul.wide.s32 	%rd24, %r114, 4;
	add.s64 	%rd25, %rd1, %rd24;
	ld.global.f32 	%f80, [%rd25];
	mul.f32 	%f81, %f80, 0f40C00000;
	st.global.f32 	[%rd25], %f81;
	mul.wide.s32 	%rd26, %r106, 4;
	add.s64 	%rd27, %rd25, %rd26;
	ld.global.f32 	%f82, [%rd27];
	mul.f32 	%f83, %f82, 0f40C00000;
	st.global.f32 	[%rd27], %f83;
	add.s64 	%rd28, %rd27, %rd26;
	ld.global.f32 	%f84, [%rd28];
	mul.f32 	%f85, %f84, 0f40C00000;
	st.global.f32 	[%rd28], %f85;
	add.s64 	%rd29, %rd28, %rd26;
	ld.global.f32 	%f86, [%rd29];
	mul.f32 	%f87, %f86, 0f40C00000;
	st.global.f32 	[%rd29], %f87;
	add.s64 	%rd30, %rd29, %rd26;
	ld.global.f32 	%f88, [%rd30];
	mul.f32 	%f89, %f88, 0f40C00000;
	st.global.f32 	[%rd30], %f89;
	add.s64 	%rd31, %rd30, %rd26;
	ld.global.f32 	%f90, [%rd31];
	mul.f32 	%f91, %f90, 0f40C00000;
	st.global.f32 	[%rd31], %f91;
	add.s64 	%rd32, %rd31, %rd26;
	ld.global.f32 	%f92, [%rd32];
	mul.f32 	%f93, %f92, 0f40C00000;
	st.global.f32 	[%rd32], %f93;
	add.s64 	%rd33, %rd32, %rd26;
	ld.global.f32 	%f94, [%rd33];
	mul.f32 	%f95, %f94, 0f40C00000;
	st.global.f32 	[%rd33], %f95;
	add.s32 	%r169, %r169, 8;
$L__BB1_7:
	setp.eq.s32 	%p6, %r10, 0;
	@%p6 bra 	$L__BB1_13;
	and.b32  	%r13, %r197, 3;
	setp.lt.u32 	%p7, %r10, 4;
	@%p7 bra 	$L__BB1_10;
	mul.lo.s32 	%r115, %r169, %r106;
	mul.wide.s32 	%rd34, %r115, 4;
	add.s64 	%rd35, %rd1, %rd34;
	ld.global.f32 	%f96, [%rd35];
	mul.f32 	%f97, %f96, 0f40C00000;
	st.global.f32 	[%rd35], %f97;
	mul.wide.s32 	%rd36, %r106, 4;
	add.s64 	%rd37, %rd35, %rd36;
	ld.global.f32 	%f98, [%rd37];
	mul.f32 	%f99, %f98, 0f40C00000;
	st.global.f32 	[%rd37], %f99;
	add.s64 	%rd38, %rd37, %rd36;
	ld.global.f32 	%f100, [%rd38];
	mul.f32 	%f101, %f100, 0f40C00000;
	st.global.f32 	[%rd38], %f101;
	add.s64 	%rd39, %rd38, %rd36;
	ld.global.f32 	%f102, [%rd39];
	mul.f32 	%f103, %f102, 0f40C00000;
	st.global.f32 	[%rd39], %f103;
	add.s32 	%r169, %r169, 4;
$L__BB1_10:
	setp.eq.s32 	%p8, %r13, 0;
	@%p8 bra 	$L__BB1_13;
	mul.lo.s32 	%r172, %r169, %r106;
	neg.s32 	%r171, %r13;
$L__BB1_12:
	.pragma "nounroll";
	mul.wide.s32 	%rd40, %r172, 4;
	add.s64 	%rd41, %rd1, %rd40;
	ld.global.f32 	%f104, [%rd41];
	mul.f32 	%f105, %f104, 0f40C00000;
	st.global.f32 	[%rd41], %f105;
	add.s32 	%r172, %r172, %r106;
	add.s32 	%r171, %r171, 1;
	setp.ne.s32 	%p9, %r171, 0;
	@%p9 bra 	$L__BB1_12;
$L__BB1_13:
	ld.global.f32 	%f1, [%rd1];
	cvt.rn.f32.s32 	%f2, %r197;
	mov.f32 	%f107, 0fB198C840;
	mov.f32 	%f108, 0f3EF720E4;
	mul.rn.f32 	%f109, %f108, %f107;
	mov.f32 	%f110, 0f3B9D6875;
	mov.f32 	%f111, 0f3DF665C4;
	mul.rn.f32 	%f112, %f111, %f110;
	fma.rn.f32 	%f113, %f109, 0f3FB8AA3B, 0f33416246;
	fma.rn.f32 	%f114, 0f3D8DF1C8, 0f32A55E34, %f113;
	mul.f32 	%f115, %f112, 0f40400000;
	fma.rn.f32 	%f116, %f115, %f109, %f114;
	fma.rn.f32 	%f117, %f112, 0f3D8DF1C8, %f116;
	mov.f32 	%f118, 0fBFF3337B;
	add.rn.f32 	%f3, %f118, %f117;
	mov.f32 	%f119, 0f3FF3337B;
	add.rn.f32 	%f120, %f3, %f119;
	neg.f32 	%f121, %f120;
	add.rn.f32 	%f4, %f117, %f121;
	setp.eq.s32 	%p10, %r197, 0;
	mov.f32 	%f454, 0f3F800000;
	@%p10 bra 	$L__BB1_17;
	abs.f32 	%f122, %f2;
	setp.num.f32 	%p11, %f122, %f122;
	@%p11 bra 	$L__BB1_16;
	mov.f32 	%f149, 0fBE8930A4;
	add.rn.f32 	%f454, %f149, %f2;
	bra.uni 	$L__BB1_17;
$L__BB1_16:
	mul.rn.f32 	%f123, %f3, %f2;
	cvt.rni.f32.f32 	%f124, %f123;
	sub.f32 	%f125, %f123, %f124;
	neg.f32 	%f126, %f123;
	fma.rn.f32 	%f127, %f3, %f2, %f126;
	fma.rn.f32 	%f128, %f4, %f2, %f127;
	add.f32 	%f129, %f125, %f128;
	setp.gt.f32 	%p12, %f124, 0f00000000;
	selp.b32 	%r116, 0, -2097152000, %p12;
	setp.lt.f32 	%p13, %f123, 0f00000000;
	selp.f32 	%f130, 0f00000000, 0f7F800000, %p13;
	abs.f32 	%f131, %f123;
	setp.gt.f32 	%p14, %f131, 0f43180000;
	cvt.rzi.s32.f32 	%r117, %f124;
	shl.b32 	%r118, %r117, 23;
	sub.s32 	%r119, %r118, %r116;
	mov.b32 	%f132, %r119;
	add.s32 	%r120, %r116, 2130706432;
	mov.b32 	%f133, %r120;
	fma.rn.f32 	%f134, %f129, 0f391FCB8E, 0f3AAF85ED;
	fma.rn.f32 	%f135, %f134, %f129, 0f3C1D9856;
	fma.rn.f32 	%f136, %f135, %f129, 0f3D6357BB;
	fma.rn.f32 	%f137, %f136, %f129, 0f3E75FDEC;
	fma.rn.f32 	%f138, %f137, %f129, 0f3F317218;
	fma.rn.f32 	%f139, %f138, %f129, 0f3F800000;
	mul.f32 	%f140, %f139, %f133;
	mul.f32 	%f141, %f140, %f132;
	selp.f32 	%f142, %f130, %f141, %p14;
	mul.f32 	%f143, %f2, 0f3F000000;
	cvt.rzi.f32.f32 	%f144, %f143;
	add.f32 	%f145, %f144, %f144;
	sub.f32 	%f146, %f2, %f145;
	abs.f32 	%f147, %f146;
	setp.neu.f32 	%p15, %f147, 0f3F800000;
	neg.f32 	%f148, %f142;
	selp.f32 	%f454, %f142, %f148, %p15;
$L__BB1_17:
	add.s32 	%r22, %r197, -1;
	mul.lo.s32 	%r188, %r22, %r106;
	mul.wide.s32 	%rd42, %r188, 4;
	add.s64 	%rd2, %rd1, %rd42;
	ld.global.f32 	%f151, [%rd2];
	fma.rn.f32 	%f152, %f454, %f151, %f1;
	mul.f32 	%f153, %f152, 0f3F3B67AE;
	div.rn.f32 	%f474, %f153, 0fBE8930A4;
	shl.b32 	%r24, %r197, 1;
	add.s32 	%r25, %r24, -2;
	cvt.rn.f32.s32 	%f9, %r25;
	setp.eq.s32 	%p16, %r25, 0;
	mov.f32 	%f455, 0f3F800000;
	@%p16 bra 	$L__BB1_21;
	abs.f32 	%f154, %f9;
	setp.num.f32 	%p17, %f154, %f154;
	@%p17 bra 	$L__BB1_20;
	mov.f32 	%f181, 0fBE8930A4;
	add.rn.f32 	%f455, %f181, %f9;
	bra.uni 	$L__BB1_21;
$L__BB1_20:
	mul.rn.f32 	%f155, %f3, %f9;
	cvt.rni.f32.f32 	%f156, %f155;
	sub.f32 	%f157, %f155, %f156;
	neg.f32 	%f158, %f155;
	fma.rn.f32 	%f159, %f3, %f9, %f158;
	fma.rn.f32 	%f160, %f4, %f9, %f159;
	add.f32 	%f161, %f157, %f160;
	setp.gt.f32 	%p18, %f156, 0f00000000;
	selp.b32 	%r121, 0, -2097152000, %p18;
	setp.lt.f32 	%p19, %f155, 0f00000000;
	selp.f32 	%f162, 0f00000000, 0f7F800000, %p19;
	abs.f32 	%f163, %f155;
	setp.gt.f32 	%p20, %f163, 0f43180000;
	cvt.rzi.s32.f32 	%r122, %f156;
	shl.b32 	%r123, %r122, 23;
	sub.s32 	%r124, %r123, %r121;
	mov.b32 	%f164, %r124;
	add.s32 	%r125, %r121, 2130706432;
	mov.b32 	%f165, %r125;
	fma.rn.f32 	%f166, %f161, 0f391FCB8E, 0f3AAF85ED;
	fma.rn.f32 	%f167, %f166, %f161, 0f3C1D9856;
	fma.rn.f32 	%f168, %f167, %f161, 0f3D6357BB;
	fma.rn.f32 	%f169, %f168, %f161, 0f3E75FDEC;
	fma.rn.f32 	%f170, %f169, %f161, 0f3F317218;
	fma.rn.f32 	%f171, %f170, %f161, 0f3F800000;
	mul.f32 	%f172, %f171, %f165;
	mul.f32 	%f173, %f172, %f164;
	selp.f32 	%f174, %f162, %f173, %p20;
	mul.f32 	%f175, %f9, 0f3F000000;
	cvt.rzi.f32.f32 	%f176, %f175;
	add.f32 	%f177, %f176, %f176;
	sub.f32 	%f178, %f9, %f177;
	abs.f32 	%f179, %f178;
	setp.neu.f32 	%p21, %f179, 0f3F800000;
	neg.f32 	%f180, %f174;
	selp.f32 	%f455, %f174, %f180, %p21;
$L__BB1_21:
	setp.lt.s32 	%p22, %r197, 3;
	@%p22 bra 	$L__BB1_35;
	sub.s32 	%r26, %r25, %r197;
	add.s32 	%r127, %r26, -1;
	and.b32  	%r27, %r26, 15;
	setp.lt.u32 	%p23, %r127, 15;
	mov.f32 	%f466, 0fBE8930A4;
	mov.b32 	%r177, 1;
	@%p23 bra 	$L__BB1_26;
	and.b32  	%r129, %r26, -16;
	neg.s32 	%r175, %r129;
	shl.b32 	%r29, %r106, 4;
	mov.f32 	%f466, 0fBE8930A4;
	mov.b32 	%r174, 0;
	mul.wide.s32 	%rd45, %r106, 4;
	mov.u32 	%r173, %r106;
$L__BB1_24:
	.pragma "nounroll";
	add.f32 	%f185, %f466, %f455;
	mul.wide.s32 	%rd43, %r173, 4;
	add.s64 	%rd44, %rd1, %rd43;
	ld.global.f32 	%f186, [%rd44];
	fma.rn.f32 	%f187, %f185, %f186, %f474;
	mul.f32 	%f188, %f466, 0fBE8930A4;
	mul.f32 	%f189, %f455, 0fC06ED9EA;
	add.f32 	%f190, %f188, %f189;
	add.s64 	%rd46, %rd44, %rd45;
	ld.global.f32 	%f191, [%rd46];
	fma.rn.f32 	%f192, %f190, %f191, %f187;
	mul.f32 	%f193, %f188, 0fBE8930A4;
	mul.f32 	%f194, %f189, 0fC06ED9EA;
	add.f32 	%f195, %f193, %f194;
	add.s64 	%rd47, %rd46, %rd45;
	ld.global.f32 	%f196, [%rd47];
	fma.rn.f32 	%f197, %f195, %f196, %f192;
	mul.f32 	%f198, %f193, 0fBE8930A4;
	mul.f32 	%f199, %f194, 0fC06ED9EA;
	add.f32 	%f200, %f198, %f199;
	add.s64 	%rd48, %rd47, %rd45;
	ld.global.f32 	%f201, [%rd48];
	fma.rn.f32 	%f202, %f200, %f201, %f197;
	mul.f32 	%f203, %f198, 0fBE8930A4;
	mul.f32 	%f204, %f199, 0fC06ED9EA;
	add.f32 	%f205, %f203, %f204;
	add.s64 	%rd49, %rd48, %rd45;
	ld.global.f32 	%f206, [%rd49];
	fma.rn.f32 	%f207, %f205, %f206, %f202;
	mul.f32 	%f208, %f203, 0fBE8930A4;
	mul.f32 	%f209, %f204, 0fC06ED9EA;
	add.f32 	%f210, %f208, %f209;
	add.s64 	%rd50, %rd49, %rd45;
	ld.global.f32 	%f211, [%rd50];
	fma.rn.f32 	%f212, %f210, %f211, %f207;
	mul.f32 	%f213, %f208, 0fBE8930A4;
	mul.f32 	%f214, %f209, 0fC06ED9EA;
	add.f32 	%f215, %f213, %f214;
	add.s64 	%rd51, %rd50, %rd45;
	ld.global.f32 	%f216, [%rd51];
	fma.rn.f32 	%f217, %f215, %f216, %f212;
	mul.f32 	%f218, %f213, 0fBE8930A4;
	mul.f32 	%f219, %f214, 0fC06ED9EA;
	add.f32 	%f220, %f218, %f219;
	add.s64 	%rd52, %rd51, %rd45;
	ld.global.f32 	%f221, [%rd52];
	fma.rn.f32 	%f222, %f220, %f221, %f217;
	mul.f32 	%f223, %f218, 0fBE8930A4;
	mul.f32 	%f224, %f219, 0fC06ED9EA;
	add.f32 	%f225, %f223, %f224;
	add.s64 	%rd53, %rd52, %rd45;
	ld.global.f32 	%f226, [%rd53];
	fma.rn.f32 	%f227, %f225, %f226, %f222;
	mul.f32 	%f228, %f223, 0fBE8930A4;
	mul.f32 	%f229, %f224, 0fC06ED9EA;
	add.f32 	%f230, %f228, %f229;
	add.s64 	%rd54, %rd53, %rd45;
	ld.global.f32 	%f231, [%rd54];
	fma.rn.f32 	%f232, %f230, %f231, %f227;
	mul.f32 	%f233, %f228, 0fBE8930A4;
	mul.f32 	%f234, %f229, 0fC06ED9EA;
	add.f32 	%f235, %f233, %f234;
	add.s64 	%rd55, %rd54, %rd45;
	ld.global.f32 	%f236, [%rd55];
	fma.rn.f32 	%f237, %f235, %f236, %f232;
	mul.f32 	%f238, %f233, 0fBE8930A4;
	mul.f32 	%f239, %f234, 0fC06ED9EA;
	add.f32 	%f240, %f238, %f239;
	add.s64 	%rd56, %rd55, %rd45;
	ld.global.f32 	%f241, [%rd56];
	fma.rn.f32 	%f242, %f240, %f241, %f237;
	mul.f32 	%f243, %f238, 0fBE8930A4;
	mul.f32 	%f244, %f239, 0fC06ED9EA;
	add.f32 	%f245, %f243, %f244;
	add.s64 	%rd57, %rd56, %rd45;
	ld.global.f32 	%f246, [%rd57];
	fma.rn.f32 	%f247, %f245, %f246, %f242;
	mul.f32 	%f248, %f243, 0fBE8930A4;
	mul.f32 	%f249, %f244, 0fC06ED9EA;
	add.f32 	%f250, %f248, %f249;
	add.s64 	%rd58, %rd57, %rd45;
	ld.global.f32 	%f251, [%rd58];
	fma.rn.f32 	%f252, %f250, %f251, %f247;
	mul.f32 	%f253, %f248, 0fBE8930A4;
	mul.f32 	%f254, %f249, 0fC06ED9EA;
	add.f32 	%f255, %f253, %f254;
	add.s64 	%rd59, %rd58, %rd45;
	ld.global.f32 	%f256, [%rd59];
	fma.rn.f32 	%f257, %f255, %f256, %f252;
	mul.f32 	%f258, %f253, 0fBE8930A4;
	mul.f32 	%f259, %f254, 0fC06ED9EA;
	add.f32 	%f260, %f258, %f259;
	add.s64 	%rd60, %rd59, %rd45;
	ld.global.f32 	%f261, [%rd60];
	fma.rn.f32 	%f474, %f260, %f261, %f257;
	mul.f32 	%f466, %f258, 0fBE8930A4;
	mul.f32 	%f455, %f259, 0fC06ED9EA;
	add.s32 	%r175, %r175, 16;
	add.s32 	%r174, %r174, 16;
	add.s32 	%r173, %r173, %r29;
	setp.ne.s32 	%p24, %r175, 0;
	@%p24 bra 	$L__BB1_24;
	add.s32 	%r177, %r174, 1;
$L__BB1_26:
	setp.eq.s32 	%p25, %r27, 0;
	@%p25 bra 	$L__BB1_35;
	and.b32  	%r38, %r26, 7;
	setp.lt.u32 	%p26, %r27, 8;
	@%p26 bra 	$L__BB1_29;
	add.f32 	%f263, %f466, %f455;
	mul.lo.s32 	%r130, %r177, %r106;
	mul.wide.s32 	%rd61, %r130, 4;
	add.s64 	%rd62, %rd1, %rd61;
	ld.global.f32 	%f264, [%rd62];
	fma.rn.f32 	%f265, %f263, %f264, %f474;
	mul.f32 	%f266, %f466, 0fBE8930A4;
	mul.f32 	%f267, %f455, 0fC06ED9EA;
	add.f32 	%f268, %f266, %f267;
	mul.wide.s32 	%rd63, %r106, 4;
	add.s64 	%rd64, %rd62, %rd63;
	ld.global.f32 	%f269, [%rd64];
	fma.rn.f32 	%f270, %f268, %f269, %f265;
	mul.f32 	%f271, %f266, 0fBE8930A4;
	mul.f32 	%f272, %f267, 0fC06ED9EA;
	add.f32 	%f273, %f271, %f272;
	add.s64 	%rd65, %rd64, %rd63;
	ld.global.f32 	%f274, [%rd65];
	fma.rn.f32 	%f275, %f273, %f274, %f270;
	mul.f32 	%f276, %f271, 0fBE8930A4;
	mul.f32 	%f277, %f272, 0fC06ED9EA;
	add.f32 	%f278, %f276, %f277;
	add.s64 	%rd66, %rd65, %rd63;
	ld.global.f32 	%f279, [%rd66];
	fma.rn.f32 	%f280, %f278, %f279, %f275;
	mul.f32 	%f281, %f276, 0fBE8930A4;
	mul.f32 	%f282, %f277, 0fC06ED9EA;
	add.f32 	%f283, %f281, %f282;
	add.s64 	%rd67, %rd66, %rd63;
	ld.global.f32 	%f284, [%rd67];
	fma.rn.f32 	%f285, %f283, %f284, %f280;
	mul.f32 	%f286, %f281, 0fBE8930A4;
	mul.f32 	%f287, %f282, 0fC06ED9EA;
	add.f32 	%f288, %f286, %f287;
	add.s64 	%rd68, %rd67, %rd63;
	ld.global.f32 	%f289, [%rd68];
	fma.rn.f32 	%f290, %f288, %f289, %f285;
	mul.f32 	%f291, %f286, 0fBE8930A4;
	mul.f32 	%f292, %f287, 0fC06ED9EA;
	add.f32 	%f293, %f291, %f292;
	add.s64 	%rd69, %rd68, %rd63;
	ld.global.f32 	%f294, [%rd69];
	fma.rn.f32 	%f295, %f293, %f294, %f290;
	mul.f32 	%f296, %f291, 0fBE8930A4;
	mul.f32 	%f297, %f292, 0fC06ED9EA;
	add.f32 	%f298, %f296, %f297;
	add.s64 	%rd70, %rd69, %rd63;
	ld.global.f32 	%f299, [%rd70];
	fma.rn.f32 	%f474, %f298, %f299, %f295;
	mul.f32 	%f466, %f296, 0fBE8930A4;
	mul.f32 	%f455, %f297, 0fC06ED9EA;
	add.s32 	%r177, %r177, 8;
$L__BB1_29:
	setp.eq.s32 	%p27, %r38, 0;
	@%p27 bra 	$L__BB1_35;
	and.b32  	%r41, %r26, 3;
	setp.lt.u32 	%p28, %r38, 4;
	@%p28 bra 	$L__BB1_32;
	add.f32 	%f301, %f466, %f455;
	mul.lo.s32 	%r131, %r177, %r106;
	mul.wide.s32 	%rd71, %r131, 4;
	add.s64 	%rd72, %rd1, %rd71;
	ld.global.f32 	%f302, [%rd72];
	fma.rn.f32 	%f303, %f301, %f302, %f474;
	mul.f32 	%f304, %f466, 0fBE8930A4;
	mul.f32 	%f305, %f455, 0fC06ED9EA;
	add.f32 	%f306, %f304, %f305;
	mul.wide.s32 	%rd73, %r106, 4;
	add.s64 	%rd74, %rd72, %rd73;
	ld.global.f32 	%f307, [%rd74];
	fma.rn.f32 	%f308, %f306, %f307, %f303;
	mul.f32 	%f309, %f304, 0fBE8930A4;
	mul.f32 	%f310, %f305, 0fC06ED9EA;
	add.f32 	%f311, %f309, %f310;
	add.s64 	%rd75, %rd74, %rd73;
	ld.global.f32 	%f312, [%rd75];
	fma.rn.f32 	%f313, %f311, %f312, %f308;
	mul.f32 	%f314, %f309, 0fBE8930A4;
	mul.f32 	%f315, %f310, 0fC06ED9EA;
	add.f32 	%f316, %f314, %f315;
	add.s64 	%rd76, %rd75, %rd73;
	ld.global.f32 	%f317, [%rd76];
	fma.rn.f32 	%f474, %f316, %f317, %f313;
	mul.f32 	%f466, %f314, 0fBE8930A4;
	mul.f32 	%f455, %f315, 0fC06ED9EA;
	add.s32 	%r177, %r177, 4;
$L__BB1_32:
	setp.eq.s32 	%p29, %r41, 0;
	@%p29 bra 	$L__BB1_35;
	mul.lo.s32 	%r180, %r177, %r106;
	neg.s32 	%r179, %r41;
$L__BB1_34:
	.pragma "nounroll";
	add.f32 	%f318, %f466, %f455;
	mul.wide.s32 	%rd77, %r180, 4;
	add.s64 	%rd78, %rd1, %rd77;
	ld.global.f32 	%f319, [%rd78];
	fma.rn.f32 	%f474, %f318, %f319, %f474;
	mul.f32 	%f466, %f466, 0fBE8930A4;
	mul.f32 	%f455, %f455, 0fC06ED9EA;
	add.s32 	%r180, %r180, %r106;
	add.s32 	%r179, %r179, 1;
	setp.ne.s32 	%p30, %r179, 0;
	@%p30 bra 	$L__BB1_34;
$L__BB1_35:
	setp.eq.s32 	%p31, %r197, 0;
	cvt.rn.f32.s32 	%f44, %r24;
	mov.f32 	%f475, 0f3F800000;
	@%p31 bra 	$L__BB1_39;
	abs.f32 	%f321, %f44;
	setp.num.f32 	%p32, %f321, %f321;
	@%p32 bra 	$L__BB1_38;
	mov.f32 	%f348, 0fBE8930A4;
	add.rn.f32 	%f475, %f348, %f44;
	bra.uni 	$L__BB1_39;
$L__BB1_38:
	mul.rn.f32 	%f322, %f3, %f44;
	cvt.rni.f32.f32 	%f323, %f322;
	sub.f32 	%f324, %f322, %f323;
	neg.f32 	%f325, %f322;
	fma.rn.f32 	%f326, %f3, %f44, %f325;
	fma.rn.f32 	%f327, %f4, %f44, %f326;
	add.f32 	%f328, %f324, %f327;
	setp.gt.f32 	%p33, %f323, 0f00000000;
	selp.b32 	%r132, 0, -2097152000, %p33;
	setp.lt.f32 	%p34, %f322, 0f00000000;
	selp.f32 	%f329, 0f00000000, 0f7F800000, %p34;
	abs.f32 	%f330, %f322;
	setp.gt.f32 	%p35, %f330, 0f43180000;
	cvt.rzi.s32.f32 	%r133, %f323;
	shl.b32 	%r134, %r133, 23;
	sub.s32 	%r135, %r134, %r132;
	mov.b32 	%f331, %r135;
	add.s32 	%r136, %r132, 2130706432;
	mov.b32 	%f332, %r136;
	fma.rn.f32 	%f333, %f328, 0f391FCB8E, 0f3AAF85ED;
	fma.rn.f32 	%f334, %f333, %f328, 0f3C1D9856;
	fma.rn.f32 	%f335, %f334, %f328, 0f3D6357BB;
	fma.rn.f32 	%f336, %f335, %f328, 0f3E75FDEC;
	fma.rn.f32 	%f337, %f336, %f328, 0f3F317218;
	fma.rn.f32 	%f338, %f337, %f328, 0f3F800000;
	mul.f32 	%f339, %f338, %f332;
	mul.f32 	%f340, %f339, %f331;
	selp.f32 	%f341, %f329, %f340, %p35;
	mul.f32 	%f342, %f44, 0f3F000000;
	cvt.rzi.f32.f32 	%f343, %f342;
	add.f32 	%f344, %f343, %f343;
	sub.f32 	%f345, %f44, %f344;
	abs.f32 	%f346, %f345;
	setp.neu.f32 	%p36, %f346, 0f3F800000;
	neg.f32 	%f347, %f341;
	selp.f32 	%f475, %f341, %f347, %p36;
$L__BB1_39:
	mov.f32 	%f349, 0f3F800000;
	sub.f32 	%f350, %f349, %f475;
	mul.f32 	%f351, %f474, 0fBE8930A4;
	div.rn.f32 	%f352, %f351, %f350;
	st.global.f32 	[%rd1], %f352;
	setp.lt.s32 	%p37, %r197, 2;
	@%p37 bra 	$L__BB1_64;
	sub.s32 	%r199, %r25, %r197;
	and.b32  	%r51, %r22, 7;
	setp.lt.u32 	%p38, %r199, 7;
	mov.b32 	%r185, 1;
	@%p38 bra 	$L__BB1_44;
	and.b32  	%r139, %r22, -8;
	neg.s32 	%r183, %r139;
	shl.b32 	%r53, %r106, 3;
	mov.b32 	%r181, 0;
	mul.wide.s32 	%rd81, %r106, 4;
	mov.u32 	%r182, %r181;
$L__BB1_42:
	.pragma "nounroll";
	mul.wide.s32 	%rd79, %r181, 4;
	add.s64 	%rd80, %rd1, %rd79;
	ld.global.f32 	%f355, [%rd80];
	mul.f32 	%f356, %f355, 0f3E8930A4;
	add.s64 	%rd82, %rd80, %rd81;
	ld.global.f32 	%f357, [%rd82];
	sub.f32 	%f358, %f357, %f356;
	st.global.f32 	[%rd82], %f358;
	mul.f32 	%f359, %f358, 0f3E8930A4;
	add.s64 	%rd83, %rd82, %rd81;
	ld.global.f32 	%f360, [%rd83];
	sub.f32 	%f361, %f360, %f359;
	st.global.f32 	[%rd83], %f361;
	mul.f32 	%f362, %f361, 0f3E8930A4;
	add.s64 	%rd84, %rd83, %rd81;
	ld.global.f32 	%f363, [%rd84];
	sub.f32 	%f364, %f363, %f362;
	st.global.f32 	[%rd84], %f364;
	mul.f32 	%f365, %f364, 0f3E8930A4;
	add.s64 	%rd85, %rd84, %rd81;
	ld.global.f32 	%f366, [%rd85];
	sub.f32 	%f367, %f366, %f365;
	st.global.f32 	[%rd85], %f367;
	mul.f32 	%f368, %f367, 0f3E8930A4;
	add.s64 	%rd86, %rd85, %rd81;
	ld.global.f32 	%f369, [%rd86];
	sub.f32 	%f370, %f369, %f368;
	st.global.f32 	[%rd86], %f370;
	mul.f32 	%f371, %f370, 0f3E8930A4;
	add.s64 	%rd87, %rd86, %rd81;
	ld.global.f32 	%f372, [%rd87];
	sub.f32 	%f373, %f372, %f371;
	st.global.f32 	[%rd87], %f373;
	mul.f32 	%f374, %f373, 0f3E8930A4;
	add.s64 	%rd88, %rd87, %rd81;
	ld.global.f32 	%f375, [%rd88];
	sub.f32 	%f376, %f375, %f374;
	st.global.f32 	[%rd88], %f376;
	mul.f32 	%f377, %f376, 0f3E8930A4;
	add.s64 	%rd89, %rd88, %rd81;
	ld.global.f32 	%f378, [%rd89];
	sub.f32 	%f379, %f378, %f377;
	st.global.f32 	[%rd89], %f379;
	add.s32 	%r183, %r183, 8;
	add.s32 	%r182, %r182, 8;
	add.s32 	%r181, %r181, %r53;
	setp.ne.s32 	%p39, %r183, 0;
	@%p39 bra 	$L__BB1_42;
	add.s32 	%r185, %r182, 1;
$L__BB1_44:
	setp.eq.s32 	%p40, %r51, 0;
	@%p40 bra 	$L__BB1_52;
	and.b32  	%r62, %r22, 3;
	setp.lt.u32 	%p41, %r51, 4;
	@%p41 bra 	$L__BB1_47;
	add.s32 	%r140, %r185, -1;
	mul.lo.s32 	%r141, %r140, %r106;
	mul.wide.s32 	%rd90, %r141, 4;
	add.s64 	%rd91, %rd1, %rd90;
	ld.global.f32 	%f380, [%rd91];
	mul.f32 	%f381, %f380, 0f3E8930A4;
	mul.wide.s32 	%rd92, %r106, 4;
	add.s64 	%rd93, %rd91, %rd92;
	ld.global.f32 	%f382, [%rd93];
	sub.f32 	%f383, %f382, %f381;
	st.global.f32 	[%rd93], %f383;
	mul.f32 	%f384, %f383, 0f3E8930A4;
	add.s64 	%rd94, %rd93, %rd92;
	ld.global.f32 	%f385, [%rd94];
	sub.f32 	%f386, %f385, %f384;
	st.global.f32 	[%rd94], %f386;
	mul.f32 	%f387, %f386, 0f3E8930A4;
	add.s64 	%rd95, %rd94, %rd92;
	ld.global.f32 	%f388, [%rd95];
	sub.f32 	%f389, %f388, %f387;
	st.global.f32 	[%rd95], %f389;
	mul.f32 	%f390, %f389, 0f3E8930A4;
	add.s64 	%rd96, %rd95, %rd92;
	ld.global.f32 	%f391, [%rd96];
	sub.f32 	%f392, %f391, %f390;
	st.global.f32 	[%rd96], %f392;
	add.s32 	%r185, %r185, 4;
$L__BB1_47:
	setp.eq.s32 	%p42, %r62, 0;
	@%p42 bra 	$L__BB1_52;
	setp.eq.s32 	%p43, %r62, 1;
	@%p43 bra 	$L__BB1_50;
	add.s32 	%r142, %r185, -1;
	mul.lo.s32 	%r143, %r142, %r106;
	mul.wide.s32 	%rd97, %r143, 4;
	add.s64 	%rd98, %rd1, %rd97;
	ld.global.f32 	%f393, [%rd98];
	mul.f32 	%f394, %f393, 0f3E8930A4;
	mul.wide.s32 	%rd99, %r106, 4;
	add.s64 	%rd100, %rd98, %rd99;
	ld.global.f32 	%f395, [%rd100];
	sub.f32 	%f396, %f395, %f394;
	st.global.f32 	[%rd100], %f396;
	mul.f32 	%f397, %f396, 0f3E8930A4;
	add.s64 	%rd101, %rd100, %rd99;
	ld.global.f32 	%f398, [%rd101];
	sub.f32 	%f399, %f398, %f397;
	st.global.f32 	[%rd101], %f399;
	add.s32 	%r185, %r185, 2;
$L__BB1_50:
	and.b32  	%r144, %r22, 1;
	setp.eq.b32 	%p44, %r144, 1;
	not.pred 	%p45, %p44;
	@%p45 bra 	$L__BB1_52;
	add.s32 	%r145, %r185, -1;
	mul.lo.s32 	%r146, %r145, %r106;
	mul.wide.s32 	%rd102, %r146, 4;
	add.s64 	%rd103, %rd1, %rd102;
	ld.global.f32 	%f400, [%rd103];
	mul.wide.s32 	%rd104, %r106, 4;
	add.s64 	%rd105, %rd103, %rd104;
	ld.global.f32 	%f401, [%rd105];
	fma.rn.f32 	%f402, %f400, 0fBE8930A4, %f401;
	st.global.f32 	[%rd105], %f402;
$L__BB1_52:
	setp.lt.u32 	%p46, %r199, 7;
	ld.global.f32 	%f403, [%rd2];
	mul.f32 	%f404, %f403, 0f3E58658D;
	st.global.f32 	[%rd2], %f404;
	@%p46 bra 	$L__BB1_56;
	add.s32 	%r147, %r197, -3;
	mul.lo.s32 	%r196, %r106, %r147;
	shl.b32 	%r68, %r106, 3;
	add.s32 	%r148, %r197, -4;
	mul.lo.s32 	%r195, %r106, %r148;
	add.s32 	%r149, %r197, -5;
	mul.lo.s32 	%r194, %r106, %r149;
	add.s32 	%r150, %r197, -6;
	mul.lo.s32 	%r193, %r106, %r150;
	add.s32 	%r151, %r197, -7;
	mul.lo.s32 	%r192, %r106, %r151;
	add.s32 	%r152, %r197, -8;
	mul.lo.s32 	%r191, %r106, %r152;
	add.s32 	%r153, %r197, -9;
	mul.lo.s32 	%r190, %r106, %r153;
	mul.lo.s32 	%r189, %r106, %r199;
	and.b32  	%r154, %r22, -8;
	neg.s32 	%r187, %r154;
$L__BB1_54:
	.pragma "nounroll";
	mul.wide.s32 	%rd106, %r188, 4;
	add.s64 	%rd107, %rd1, %rd106;
	ld.global.f32 	%f405, [%rd107];
	mul.wide.s32 	%rd108, %r189, 4;
	add.s64 	%rd109, %rd1, %rd108;
	ld.global.f32 	%f406, [%rd109];
	sub.f32 	%f407, %f405, %f406;
	mul.f32 	%f408, %f407, 0fBE8930A4;
	st.global.f32 	[%rd109], %f408;
	mul.wide.s32 	%rd110, %r196, 4;
	add.s64 	%rd111, %rd1, %rd110;
	ld.global.f32 	%f409, [%rd111];
	sub.f32 	%f410, %f408, %f409;
	mul.f32 	%f411, %f410, 0fBE8930A4;
	st.global.f32 	[%rd111], %f411;
	mul.wide.s32 	%rd112, %r195, 4;
	add.s64 	%rd113, %rd1, %rd112;
	ld.global.f32 	%f412, [%rd113];
	sub.f32 	%f413, %f411, %f412;
	mul.f32 	%f414, %f413, 0fBE8930A4;
	st.global.f32 	[%rd113], %f414;
	mul.wide.s32 	%rd114, %r194, 4;
	add.s64 	%rd115, %rd1, %rd114;
	ld.global.f32 	%f415, [%rd115];
	sub.f32 	%f416, %f414, %f415;
	mul.f32 	%f417, %f416, 0fBE8930A4;
	st.global.f32 	[%rd115], %f417;
	mul.wide.s32 	%rd116, %r193, 4;
	add.s64 	%rd117, %rd1, %rd116;
	ld.global.f32 	%f418, [%rd117];
	sub.f32 	%f419, %f417, %f418;
	mul.f32 	%f420, %f419, 0fBE8930A4;
	st.global.f32 	[%rd117], %f420;
	mul.wide.s32 	%rd118, %r192, 4;
	add.s64 	%rd119, %rd1, %rd118;
	ld.global.f32 	%f421, [%rd119];
	sub.f32 	%f422, %f420, %f421;
	mul.f32 	%f423, %f422, 0fBE8930A4;
	st.global.f32 	[%rd119], %f423;
	mul.wide.s32 	%rd120, %r191, 4;
	add.s64 	%rd121, %rd1, %rd120;
	ld.global.f32 	%f424, [%rd121];
	sub.f32 	%f425, %f423, %f424;
	mul.f32 	%f426, %f425, 0fBE8930A4;
	st.global.f32 	[%rd121], %f426;
	mul.wide.s32 	%rd122, %r190, 4;
	add.s64 	%rd123, %rd1, %rd122;
	ld.global.f32 	%f427, [%rd123];
	sub.f32 	%f428, %f426, %f427;
	mul.f32 	%f429, %f428, 0fBE8930A4;
	st.global.f32 	[%rd123], %f429;
	add.s32 	%r197, %r197, -8;
	sub.s32 	%r196, %r196, %r68;
	sub.s32 	%r195, %r195, %r68;
	sub.s32 	%r194, %r194, %r68;
	sub.s32 	%r193, %r193, %r68;
	sub.s32 	%r192, %r192, %r68;
	sub.s32 	%r191, %r191, %r68;
	sub.s32 	%r190, %r190, %r68;
	sub.s32 	%r189, %r189, %r68;
	sub.s32 	%r188, %r188, %r68;
	add.s32 	%r187, %r187, 8;
	setp.ne.s32 	%p47, %r187, 0;
	@%p47 bra 	$L__BB1_54;
	add.s32 	%r199, %r197, -2;
$L__BB1_56:
	setp.eq.s32 	%p48, %r51, 0;
	@%p48 bra 	$L__BB1_65;
	and.b32  	%r101, %r22, 3;
	setp.lt.u32 	%p49, %r51, 4;
	@%p49 bra 	$L__BB1_59;
	mul.lo.s32 	%r155, %r199, %r106;
	add.s32 	%r156, %r155, %r106;
	mul.wide.s32 	%rd124, %r156, 4;
	add.s64 	%rd125, %rd1, %rd124;
	ld.global.f32 	%f430, [%rd125];
	mul.wide.s32 	%rd126, %r155, 4;
	add.s64 	%rd127, %rd1, %rd126;
	ld.global.f32 	%f431, [%rd127];
	sub.f32 	%f432, %f430, %f431;
	mul.f32 	%f433, %f432, 0fBE8930A4;
	st.global.f32 	[%rd127], %f433;
	sub.s32 	%r157, %r155, %r106;
	mul.wide.s32 	%rd128, %r157, 4;
	add.s64 	%rd129, %rd1, %rd128;
	ld.global.f32 	%f434, [%rd129];
	sub.f32 	%f435, %f433, %f434;
	mul.f32 	%f436, %f435, 0fBE8930A4;
	st.global.f32 	[%rd129], %f436;
	sub.s32 	%r158, %r157, %r106;
	mul.wide.s32 	%rd130, %r158, 4;
	add.s64 	%rd131, %rd1, %rd130;
	ld.global.f32 	%f437, [%rd131];
	sub.f32 	%f438, %f436, %f437;
	mul.f32 	%f439, %f438, 0fBE8930A4;
	st.global.f32 	[%rd131], %f439;
	sub.s32 	%r159, %r158, %r106;
	mul.wide.s32 	%rd132, %r159, 4;
	add.s64 	%rd133, %rd1, %rd132;
	ld.global.f32 	%f440, [%rd133];
	sub.f32 	%f441, %f439, %f440;
	mul.f32 	%f442, %f441, 0fBE8930A4;
	st.global.f32 	[%rd133], %f442;
	add.s32 	%r199, %r199, -4;
$L__BB1_59:
	setp.eq.s32 	%p50, %r101, 0;
	@%p50 bra 	$L__BB1_65;
	setp.eq.s32 	%p51, %r101, 1;
	@%p51 bra 	$L__BB1_62;
	mul.lo.s32 	%r160, %r199, %r106;
	add.s32 	%r161, %r160, %r106;
	mul.wide.s32 	%rd134, %r161, 4;
	add.s64 	%rd135, %rd1, %rd134;
	ld.global.f32 	%f443, [%rd135];
	mul.wide.s32 	%rd136, %r160, 4;
	add.s64 	%rd137, %rd1, %rd136;
	ld.global.f32 	%f444, [%rd137];
	sub.f32 	%f445, %f443, %f444;
	mul.f32 	%f446, %f445, 0fBE8930A4;
	st.global.f32 	[%rd137], %f446;
	sub.s32 	%r162, %r160, %r106;
	mul.wide.s32 	%rd138, %r162, 4;
	add.s64 	%rd139, %rd1, %rd138;
	ld.global.f32 	%f447, [%rd139];
	sub.f32 	%f448, %f446, %f447;
	mul.f32 	%f449, %f448, 0fBE8930A4;
	st.global.f32 	[%rd139], %f449;
	add.s32 	%r199, %r199, -2;
$L__BB1_62:
	and.b32  	%r163, %r22, 1;
	setp.eq.b32 	%p52, %r163, 1;
	not.pred 	%p53, %p52;
	@%p53 bra 	$L__BB1_65;
	mul.lo.s32 	%r164, %r199, %r106;
	add.s32 	%r165, %r164, %r106;
	mul.wide.s32 	%rd140, %r165, 4;
	add.s64 	%rd141, %rd1, %rd140;
	ld.global.f32 	%f450, [%rd141];
	mul.wide.s32 	%rd142, %r164, 4;
	add.s64 	%rd143, %rd1, %rd142;
	ld.global.f32 	%f451, [%rd143];
	sub.f32 	%f452, %f450, %f451;
	mul.f32 	%f453, %f452, 0fBE8930A4;
	st.global.f32 	[%rd143], %f453;
	bra.uni 	$L__BB1_65;
$L__BB1_64:
	ld.global.f32 	%f353, [%rd2];
	mul.f32 	%f354, %f353, 0f3E58658D;
	st.global.f32 	[%rd2], %f354;
$L__BB1_65:
	ret;

}


// ===== COMPILED SASS (sm_100) =====

	.target	sm_100

	.elftype	@"ET_EXEC"


//--------------------- .note.nv.tkinfo           --------------------------
	.section	.note.nv.tkinfo,"",@"SHT_NOTE"
	.sectionflags	@"SHF_NOTE_NV_TKINFO"
	.tkinfo
        /*0018*/ 	.word	0x00000002
        /*0030*/ 	.string	""
        /*0030*/ 	.string	"ptxas"
        /*0030*/ 	.string	"Cuda compilation tools, release 13.0, V13.0.88"
        /*0030*/ 	.string	"Build cuda_13.0.r13.0/compiler.36424714_0"
        /*0030*/ 	.string	"-arch sm_100 -m 64 "



//--------------------- .note.nv.cuinfo           --------------------------
	.section	.note.nv.cuinfo,"",@"SHT_NOTE"
	.sectionflags	@"SHF_NOTE_NV_CUINFO"
        /*0018*/ 	.short	0x0002
        /*001a*/ 	.short	0x0064
        /*001c*/ 	.short	0x0082
	.zero		2


//--------------------- .nv.info                  --------------------------
	.section	.nv.info,"",@"SHT_CUDA_INFO"
	.align	4


	//----- nvinfo : EIATTR_REGCOUNT
	.align		4
        /*0000*/ 	.byte	0x04, 0x2f
        /*0002*/ 	.short	(.L_1 - .L_0)
	.align		4
.L_0:
        /*0004*/ 	.word	index@(_Z16computeRowsOnGPUPfS_ii)
        /*0008*/ 	.word	0x00000020


	//----- nvinfo : EIATTR_FRAME_SIZE
	.align		4
.L_1:
        /*000c*/ 	.byte	0x04, 0x11
        /*000e*/ 	.short	(.L_3 - .L_2)
	.align		4
.L_2:
        /*0010*/ 	.word	index@($__internal_1_$__cuda_sm3x_div_rn_noftz_f32_slowpath)
        /*0014*/ 	.word	0x00000000


	//----- nvinfo : EIATTR_FRAME_SIZE
	.align		4
.L_3:
        /*0018*/ 	.byte	0x04, 0x11
        /*001a*/ 	.short	(.L_5 - .L_4)
	.align		4
.L_4:
        /*001c*/ 	.word	index@(_Z16computeRowsOnGPUPfS_ii)
        /*0020*/ 	.word	0x00000000


	//----- nvinfo : EIATTR_REGCOUNT
	.align		4
.L_5:
        /*0024*/ 	.byte	0x04, 0x2f
        /*0026*/ 	.short	(.L_7 - .L_6)
	.align		4
.L_6:
        /*0028*/ 	.word	index@(_Z16computeColsOnGPUPfS_ii)
        /*002c*/ 	.word	0x00000020


	//----- nvinfo : EIATTR_FRAME_SIZE
	.align		4
.L_7:
        /*0030*/ 	.byte	0x04, 0x11
        /*0032*/ 	.short	(.L_9 - .L_8)
	.align		4
.L_8:
        /*0034*/ 	.word	index@($__internal_0_$__cuda_sm3x_div_rn_noftz_f32_slowpath)
        /*0038*/ 	.word	0x00000000


	//----- nvinfo : EIATTR_FRAME_SIZE
	.align		4
.L_9:
        /*003c*/ 	.byte	0x04, 0x11
        /*003e*/ 	.short	(.L_11 - .L_10)
	.align		4
.L_10:
        /*0040*/ 	.word	index@(_Z16computeColsOnGPUPfS_ii)
        /*0044*/ 	.word	0x00000000


	//----- nvinfo : EIATTR_MIN_STACK_SIZE
	.align		4
.L_11:
        /*0048*/ 	.byte	0x04, 0x12
        /*004a*/ 	.short	(.L_13 - .L_12)
	.align		4
.L_12:
        /*004c*/ 	.word	index@(_Z16computeColsOnGPUPfS_ii)
        /*0050*/ 	.word	0x00000000


	//----- nvinfo : EIATTR_MIN_STACK_SIZE
	.align		4
.L_13:
        /*0054*/ 	.byte	0x04, 0x12
        /*0056*/ 	.short	(.L_15 - .L_14)
	.align		4
.L_14:
        /*0058*/ 	.word	index@(_Z16computeRowsOnGPUPfS_ii)
        /*005c*/ 	.word	0x00000000
.L_15:


//--------------------- .nv.compat                --------------------------
	.section	.nv.compat,"",@"SHT_CUDA_COMPAT_INFO"
	.align	4
        /*0000*/ 	.byte	0x02, 0x09, 0x00, 0x00, 0x02, 0x02, 0x01, 0x00, 0x02, 0x05, 0x05, 0x00, 0x03, 0x07, 0x01, 0x01
        /*0010*/ 	.byte	0x02, 0x03, 0x00, 0x00, 0x02, 0x06, 0x01, 0x00, 0x04, 0x0b, 0x08, 0x00, 0x01, 0x00, 0x00, 0x00
        /*0020*/ 	.byte	0x00, 0x00, 0x00, 0x00


//--------------------- .nv.info._Z16computeColsOnGPUPfS_ii --------------------------
	.section	.nv.info._Z16computeColsOnGPUPfS_ii,"",@"SHT_CUDA_INFO"
	.sectionflags	@""
	.align	4


	//----- nvinfo : EIATTR_CUDA_API_VERSION
	.align		4
        /*0000*/ 	.byte	0x04, 0x37
        /*0002*/ 	.short	(.L_17 - .L_16)
.L_16:
        /*0004*/ 	.word	0x00000082


	//----- nvinfo : EIATTR_KPARAM_INFO
	.align		4
.L_17:
        /*0008*/ 	.byte	0x04, 0x17
        /*000a*/ 	.short	(.L_19 - .L_18)
.L_18:
        /*000c*/ 	.word	0x00000000
        /*0010*/ 	.short	0x0003
        /*0012*/ 	.short	0x0014
        /*0014*/ 	.byte	0x00, 0xf0, 0x11, 0x00


	//----- nvinfo : EIATTR_KPARAM_INFO
	.align		4
.L_19:
        /*0018*/ 	.byte	0x04, 0x17
        /*001a*/ 	.short	(.L_21 - .L_20)
.L_20:
        /*001c*/ 	.word	0x00000000
        /*0020*/ 	.short	0x0002
        /*0022*/ 	.short	0x0010
        /*0024*/ 	.byte	0x00, 0xf0, 0x11, 0x00


	//----- nvinfo : EIATTR_KPARAM_INFO
	.align		4
.L_21:
        /*0028*/ 	.byte	0x04, 0x17
        /*002a*/ 	.short	(.L_23 - .L_22)
.L_22:
        /*002c*/ 	.word	0x00000000
        /*0030*/ 	.short	0x0001
        /*0032*/ 	.short	0x0008
        /*0034*/ 	.byte	0x00, 0xf5, 0x21, 0x00


	//----- nvinfo : EIATTR_KPARAM_INFO
	.align		4
.L_23:
        /*0038*/ 	.byte	0x04, 0x17
        /*003a*/ 	.short	(.L_25 - .L_24)
.L_24:
        /*003c*/ 	.word	0x00000000
        /*0040*/ 	.short	0x0000
        /*0042*/ 	.short	0x0000
        /*0044*/ 	.byte	0x00, 0xf5, 0x21, 0x00


	//----- nvinfo : EIATTR_SPARSE_MMA_MASK
	.align		4
.L_25:
        /*0048*/ 	.byte	0x03, 0x50
        /*004a*/ 	.short	0x0000


	//----- nvinfo : EIATTR_MAXREG_COUNT
	.align		4
        /*004c*/ 	.byte	0x03, 0x1b
        /*004e*/ 	.short	0x00ff


	//----- nvinfo : EIATTR_MERCURY_ISA_VERSION
	.align		4
        /*0050*/ 	.byte	0x03, 0x5f
        /*0052*/ 	.short	0x0101


	//----- nvinfo : EIATTR_VRC_CTA_INIT_COUNT
	.align		4
        /*0054*/ 	.byte	0x02, 0x4a
	.zero		1
	.zero		1


	//----- nvinfo : EIATTR_EXIT_INSTR_OFFSETS
	.align		4
        /*0058*/ 	.byte	0x04, 0x1c
        /*005a*/ 	.short	(.L_27 - .L_26)


	//   ....[0]....
.L_26:
        /*005c*/ 	.word	0x00002e10


	//   ....[1]....
        /*0060*/ 	.word	0x00003030


	//   ....[2]....
        /*0064*/ 	.word	0x00003190


	//   ....[3]....
        /*0068*/ 	.word	0x00003240


	//   ....[4]....
        /*006c*/ 	.word	0x00003280


	//----- nvinfo : EIATTR_CRS_STACK_SIZE
	.align		4
.L_27:
        /*0070*/ 	.byte	0x04, 0x1e
        /*0072*/ 	.short	(.L_29 - .L_28)
.L_28:
        /*0074*/ 	.word	0x00000000


	//----- nvinfo : EIATTR_CBANK_PARAM_SIZE
	.align		4
.L_29:
        /*0078*/ 	.byte	0x03, 0x19
        /*007a*/ 	.short	0x0018


	//----- nvinfo : EIATTR_PARAM_CBANK
	.align		4
        /*007c*/ 	.byte	0x04, 0x0a
        /*007e*/ 	.short	(.L_31 - .L_30)
	.align		4
.L_30:
        /*0080*/ 	.word	index@(.nv.constant0._Z16computeColsOnGPUPfS_ii)
        /*0084*/ 	.short	0x0380
        /*0086*/ 	.short	0x0018


	//----- nvinfo : EIATTR_SW_WAR
	.align		4
.L_31:
        /*0088*/ 	.byte	0x04, 0x36
        /*008a*/ 	.short	(.L_33 - .L_32)
.L_32:
        /*008c*/ 	.word	0x00000008
.L_33:


//--------------------- .nv.info._Z16computeRowsOnGPUPfS_ii --------------------------
	.section	.nv.info._Z16computeRowsOnGPUPfS_ii,"",@"SHT_CUDA_INFO"
	.sectionflags	@""
	.align	4


	//----- nvinfo : EIATTR_CUDA_API_VERSION
	.align		4
        /*0000*/ 	.byte	0x04, 0x37
        /*0002*/ 	.short	(.L_35 - .L_34)
.L_34:
        /*0004*/ 	.word	0x00000082


	//----- nvinfo : EIATTR_KPARAM_INFO
	.align		4
.L_35:
        /*0008*/ 	.byte	0x04, 0x17
        /*000a*/ 	.short	(.L_37 - .L_36)
.L_36:
        /*000c*/ 	.word	0x00000000
        /*0010*/ 	.short	0x0003
        /*0012*/ 	.short	0x0014
        /*0014*/ 	.byte	0x00, 0xf0, 0x11, 0x00


	//----- nvinfo : EIATTR_KPARAM_INFO
	.align		4
.L_37:
        /*0018*/ 	.byte	0x04, 0x17
        /*001a*/ 	.short	(.L_39 - .L_38)
.L_38:
        /*001c*/ 	.word	0x00000000
        /*0020*/ 	.short	0x0002
        /*0022*/ 	.short	0x0010
        /*0024*/ 	.byte	0x00, 0xf0, 0x11, 0x00


	//----- nvinfo : EIATTR_KPARAM_INFO
	.align		4
.L_39:
        /*0028*/ 	.byte	0x04, 0x17
        /*002a*/ 	.short	(.L_41 - .L_40)
.L_40:
        /*002c*/ 	.word	0x00000000
        /*0030*/ 	.short	0x0001
        /*0032*/ 	.short	0x0008
        /*0034*/ 	.byte	0x00, 0xf5, 0x21, 0x00


	//----- nvinfo : EIATTR_KPARAM_INFO
	.align		4
.L_41:
        /*0038*/ 	.byte	0x04, 0x17
        /*003a*/ 	.short	(.L_43 - .L_42)
.L_42:
        /*003c*/ 	.word	0x00000000
        /*0040*/ 	.short	0x0000
        /*0042*/ 	.short	0x0000
        /*0044*/ 	.byte	0x00, 0xf5, 0x21, 0x00


	//----- nvinfo : EIATTR_SPARSE_MMA_MASK
	.align		4
.L_43:
        /*0048*/ 	.byte	0x03, 0x50
        /*004a*/ 	.short	0x0000


	//----- nvinfo : EIATTR_MAXREG_COUNT
	.align		4
        /*004c*/ 	.byte	0x03, 0x1b
        /*004e*/ 	.short	0x00ff


	//----- nvinfo : EIATTR_MERCURY_ISA_VERSION
	.align		4
        /*0050*/ 	.byte	0x03, 0x5f
        /*0052*/ 	.short	0x0101


	//----- nvinfo : EIATTR_VRC_CTA_INIT_COUNT
	.align		4
        /*0054*/ 	.byte	0x02, 0x4a
	.zero		1
	.zero		1


	//----- nvinfo : EIATTR_EXIT_INSTR_OFFSETS
	.align		4
        /*0058*/ 	.byte	0x04, 0x1c
        /*005a*/ 	.short	(.L_45 - .L_44)


	//   ....[0]....
.L_44:
        /*005c*/ 	.word	0x000031e0


	//   ....[1]....
        /*0060*/ 	.word	0x00003540


	//   ....[2]....
        /*0064*/ 	.word	0x00003720


	//   ....[3]....
        /*0068*/ 	.word	0x000037c0


	//   ....[4]....
        /*006c*/ 	.word	0x00003820


	//----- nvinfo : EIATTR_CRS_STACK_SIZE
	.align		4
.L_45:
        /*0070*/ 	.byte	0x04, 0x1e
        /*0072*/ 	.short	(.L_47 - .L_46)
.L_46:
        /*0074*/ 	.word	0x00000000


	//----- nvinfo : EIATTR_CBANK_PARAM_SIZE
	.align		4
.L_47:
        /*0078*/ 	.byte	0x03, 0x19
        /*007a*/ 	.short	0x0018


	//----- nvinfo : EIATTR_PARAM_CBANK
	.align		4
        /*007c*/ 	.byte	0x04, 0x0a
        /*007e*/ 	.short	(.L_49 - .L_48)
	.align		4
.L_48:
        /*0080*/ 	.word	index@(.nv.constant0._Z16computeRowsOnGPUPfS_ii)
        /*0084*/ 	.short	0x0380
        /*0086*/ 	.short	0x0018


	//----- nvinfo : EIATTR_SW_WAR
	.align		4
.L_49:
        /*0088*/ 	.byte	0x04, 0x36
        /*008a*/ 	.short	(.L_51 - .L_50)
.L_50:
        /*008c*/ 	.word	0x00000008
.L_51:


//--------------------- .nv.callgraph             --------------------------
	.section	.nv.callgraph,"",@"SHT_CUDA_CALLGRAPH"
	.align	4
	.sectionentsize	8
	.align		4
        /*0000*/ 	.word	0x00000000
	.align		4
        /*0004*/ 	.word	0xffffffff
	.align		4
        /*0008*/ 	.word	0x00000000
	.align		4
        /*000c*/ 	.word	0xfffffffe
	.align		4
        /*0010*/ 	.word	0x00000000
	.align		4
        /*0014*/ 	.word	0xfffffffd
	.align		4
        /*0018*/ 	.word	0x00000000
	.align		4
        /*001c*/ 	.word	0xfffffffc


//--------------------- .text._Z16computeColsOnGPUPfS_ii --------------------------
	.section	.text._Z16computeColsOnGPUPfS_ii,"ax",@progbits
	.align	128
        .global         _Z16computeColsOnGPUPfS_ii
        .type           _Z16computeColsOnGPUPfS_ii,@function
        .size           _Z16computeColsOnGPUPfS_ii,(.L_x_83 - _Z16computeColsOnGPUPfS_ii)
        .other          _Z16computeColsOnGPUPfS_ii,@"STO_CUDA_ENTRY STV_DEFAULT"
_Z16computeColsOnGPUPfS_ii:
.text._Z16computeColsOnGPUPfS_ii:
[----:B------:R-:W-:Y:S08]  /*0000*/  LDC R1, c[0x0][0x37c] ;  /* 0x0000df00ff017b82 */ /* 0x000ff00000000800 */
[----:B------:R-:W0:Y:S01]  /*0010*/  LDC R5, c[0x0][0x394] ;  /* 0x0000e500ff057b82 */ /* 0x000e220000000800 */
[----:B------:R-:W1:Y:S01]  /*0020*/  S2R R0, SR_TID.X ;  /* 0x0000000000007919 */ /* 0x000e620000002100 */
[----:B------:R-:W2:Y:S01]  /*0030*/  LDCU.64 UR6, c[0x0][0x358] ;  /* 0x00006b00ff0677ac */ /* 0x000ea20008000a00 */
[----:B------:R-:W3:Y:S05]  /*0040*/  LDCU UR5, c[0x0][0x394] ;  /* 0x00007280ff0577ac */ /* 0x000eea0008000800 */
[----:B------:R-:W1:Y:S08]  /*0050*/  S2UR UR4, SR_CTAID.X ;  /* 0x00000000000479c3 */ /* 0x000e700000002500 */
[----:B------:R-:W1:Y:S08]  /*0060*/  LDC R3, c[0x0][0x360] ;  /* 0x0000d800ff037b82 */ /* 0x000e700000000800 */
[----:B------:R-:W4:Y:S01]  /*0070*/  LDC.64 R12, c[0x0][0x388] ;  /* 0x0000e200ff0c7b82 */ /* 0x000f220000000a00 */
[----:B0-----:R-:W-:Y:S01]  /*0080*/  ISETP.GE.AND P0, PT, R5, 0x1, PT ;  /* 0x000000010500780c */ /* 0x001fe20003f06270 */
[----:B-1----:R-:W-:-:S04]  /*0090*/  IMAD R3, R3, UR4, R0 ;  /* 0x0000000403037c24 */ /* 0x002fc8000f8e0200 */
[----:B----4-:R-:W-:-:S08]  /*00a0*/  IMAD.WIDE R12, R3, 0x4, R12 ;  /* 0x00000004030c7825 */ /* 0x010fd000078e020c */
[----:B--23--:R-:W-:Y:S05]  /*00b0*/  @!P0 BRA `(.L_x_0) ;  /* 0x0000000800648947 */ /* 0x00cfea0003800000 */
[C---:B------:R-:W-:Y:S01]  /*00c0*/  ISETP.GE.U32.AND P0, PT, R5.reuse, 0x10, PT ;  /* 0x000000100500780c */ /* 0x040fe20003f06070 */
[----:B------:R-:W-:Y:S01]  /*00d0*/  HFMA2 R0, -RZ, RZ, 0, 0 ;  /* 0x00000000ff007431 */ /* 0x000fe200000001ff */
[----:B------:R-:W-:-:S04]  /*00e0*/  LOP3.LUT R16, R5, 0xf, RZ, 0xc0, !PT ;  /* 0x0000000f05107812 */ /* 0x000fc800078ec0ff */
[----:B------:R-:W-:-:S07]  /*00f0*/  ISETP.NE.AND P1, PT, R16, RZ, PT ;  /* 0x000000ff1000720c */ /* 0x000fce0003f25270 */
[----:B------:R-:W-:Y:S06]  /*0100*/  @!P0 BRA `(.L_x_1) ;  /* 0x0000000400208947 */ /* 0x000fec0003800000 */
[----:B------:R-:W-:Y:S02]  /*0110*/  LOP3.LUT R0, R5, 0x7ffffff0, RZ, 0xc0, !PT ;  /* 0x7ffffff005007812 */ /* 0x000fe400078ec0ff */
[----:B------:R-:W-:Y:S02]  /*0120*/  MOV R3, RZ ;  /* 0x000000ff00037202 */ /* 0x000fe40000000f00 */
[----:B------:R-:W-:-:S07]  /*0130*/  IADD3 R4, PT, PT, -R0, RZ, RZ ;  /* 0x000000ff00047210 */ /* 0x000fce0007ffe1ff */
.L_x_2:
[----:B0-----:R-:W-:Y:S01]  /*0140*/  IMAD.WIDE R6, R3, 0x4, R12 ;  /* 0x0000000403067825 */ /* 0x001fe200078e020c */
[----:B------:R-:W0:Y:S04]  /*0150*/  LDC R2, c[0x0][0x390] ;  /* 0x0000e400ff027b82 */ /* 0x000e280000000800 */
[----:B------:R-:W2:Y:S02]  /*0160*/  LDG.E R8, desc[UR6][R6.64] ;  /* 0x0000000606087981 */ /* 0x000ea4000c1e1900 */
[----:B--2---:R-:W-:Y:S01]  /*0170*/  FMUL R17, R8, 6 ;  /* 0x40c0000008117820 */ /* 0x004fe20000400000 */
[----:B0-----:R-:W-:-:S04]  /*0180*/  IMAD.WIDE R8, R2, 0x4, R6 ;  /* 0x0000000402087825 */ /* 0x001fc800078e0206 */
[----:B------:R0:W-:Y:S04]  /*0190*/  STG.E desc[UR6][R6.64], R17 ;  /* 0x0000001106007986 */ /* 0x0001e8000c101906 */
[----:B------:R-:W2:Y:S02]  /*01a0*/  LDG.E R10, desc[UR6][R8.64] ;  /* 0x00000006080a7981 */ /* 0x000ea4000c1e1900 */
[----:B--2---:R-:W-:Y:S01]  /*01b0*/  FMUL R19, R10, 6 ;  /* 0x40c000000a137820 */ /* 0x004fe20000400000 */
[----:B------:R-:W-:-:S04]  /*01c0*/  IMAD.WIDE R10, R2, 0x4, R8 ;  /* 0x00000004020a7825 */ /* 0x000fc800078e0208 */
[----:B------:R1:W-:Y:S04]  /*01d0*/  STG.E desc[UR6][R8.64], R19 ;  /* 0x0000001308007986 */ /* 0x0003e8000c101906 */
[----:B------:R-:W2:Y:S02]  /*01e0*/  LDG.E R14, desc[UR6][R10.64] ;  /* 0x000000060a0e7981 */ /* 0x000ea4000c1e1900 */
[----:B--2---:R-:W-:Y:S01]  /*01f0*/  FMUL R21, R14, 6 ;  /* 0x40c000000e157820 */ /* 0x004fe20000400000 */
[----:B------:R-:W-:-:S04]  /*0200*/  IMAD.WIDE R14, R2, 0x4, R10 ;  /* 0x00000004020e7825 */ /* 0x000fc800078e020a */
[----:B------:R2:W-:Y:S04]  /*0210*/  STG.E desc[UR6][R10.64], R21 ;  /* 0x000000150a007986 */ /* 0x0005e8000c101906 */
[----:B------:R-:W3:Y:S01]  /*0220*/  LDG.E R18, desc[UR6][R14.64] ;  /* 0x000000060e127981 */ /* 0x000ee2000c1e1900 */
[----:B0-----:R-:W-:-:S04]  /*0230*/  IMAD.WIDE R6, R2, 0x4, R14 ;  /* 0x0000000402067825 */ /* 0x001fc800078e020e */
[----:B---3--:R-:W-:-:S05]  /*0240*/  FMUL R23, R18, 6 ;  /* 0x40c0000012177820 */ /* 0x008fca0000400000 */
[----:B------:R0:W-:Y:S04]  /*0250*/  STG.E desc[UR6][R14.64], R23 ;  /* 0x000000170e007986 */ /* 0x0001e8000c101906 */
[----:B------:R-:W3:Y:S01]  /*0260*/  LDG.E R17, desc[UR6][R6.64] ;  /* 0x0000000606117981 */ /* 0x000ee2000c1e1900 */
[----:B-1----:R-:W-:-:S04]  /*0270*/  IMAD.WIDE R8, R2, 0x4, R6 ;  /* 0x0000000402087825 */ /* 0x002fc800078e0206 */
[----:B---3--:R-:W-:-:S05]  /*0280*/  FMUL R17, R17, 6 ;  /* 0x40c0000011117820 */ /* 0x008fca0000400000 */
[----:B------:R1:W-:Y:S04]  /*0290*/  STG.E desc[UR6][R6.64], R17 ;  /* 0x0000001106007986 */ /* 0x0003e8000c101906 */
[----:B------:R-:W3:Y:S01]  /*02a0*/  LDG.E R18, desc[UR6][R8.64] ;  /* 0x0000000608127981 */ /* 0x000ee2000c1e1900 */
[----:B--2---:R-:W-:-:S04]  /*02b0*/  IMAD.WIDE R10, R2, 0x4, R8 ;  /* 0x00000004020a7825 */ /* 0x004fc800078e0208 */
[----:B---3--:R-:W-:-:S05]  /*02c0*/  FMUL R19, R18, 6 ;  /* 0x40c0000012137820 */ /* 0x008fca0000400000 */
        /* <DEDUP_REMOVED lines=37> */
[----:B------:R-:W2:Y:S01]  /*0520*/  LDG.E R18, desc[UR6][R14.64] ;  /* 0x000000060e127981 */ /* 0x000ea2000c1e1900 */
[----:B------:R-:W-:Y:S02]  /*0530*/  IADD3 R4, PT, PT, R4, 0x10, RZ ;  /* 0x0000001004047810 */ /* 0x000fe40007ffe0ff */
[----:B------:R-:W-:Y:S02]  /*0540*/  LEA R3, R2, R3, 0x4 ;  /* 0x0000000302037211 */ /* 0x000fe400078e20ff */
[----:B------:R-:W-:Y:S01]  /*0550*/  ISETP.NE.AND P0, PT, R4, RZ, PT ;  /* 0x000000ff0400720c */ /* 0x000fe20003f05270 */
[----:B--2---:R-:W-:-:S05]  /*0560*/  FMUL R23, R18, 6 ;  /* 0x40c0000012177820 */ /* 0x004fca0000400000 */
[----:B------:R0:W-:Y:S07]  /*0570*/  STG.E desc[UR6][R14.64], R23 ;  /* 0x000000170e007986 */ /* 0x0001ee000c101906 */
[----:B------:R-:W-:Y:S05]  /*0580*/  @P0 BRA `(.L_x_2) ;  /* 0xfffffff800ec0947 */ /* 0x000fea000383ffff */
.L_x_1:
[----:B------:R-:W-:Y:S05]  /*0590*/  @!P1 BRA `(.L_x_0) ;  /* 0x00000004002c9947 */ /* 0x000fea0003800000 */
[----:B------:R-:W-:Y:S02]  /*05a0*/  ISETP.GE.U32.AND P0, PT, R16, 0x8, PT ;  /* 0x000000081000780c */ /* 0x000fe40003f06070 */
[----:B------:R-:W-:-:S04]  /*05b0*/  LOP3.LUT R4, R5, 0x7, RZ, 0xc0, !PT ;  /* 0x0000000705047812 */ /* 0x000fc800078ec0ff */
[----:B------:R-:W-:-:S07]  /*05c0*/  ISETP.NE.AND P1, PT, R4, RZ, PT ;  /* 0x000000ff0400720c */ /* 0x000fce0003f25270 */
[----:B------:R-:W-:Y:S06]  /*05d0*/  @!P0 BRA `(.L_x_3) ;  /* 0x00000000008c8947 */ /* 0x000fec0003800000 */
[----:B------:R-:W0:Y:S02]  /*05e0*/  LDC R3, c[0x0][0x390] ;  /* 0x0000e400ff037b82 */ /* 0x000e240000000800 */
[----:B0-----:R-:W-:-:S04]  /*05f0*/  IMAD R7, R0, R3, RZ ;  /* 0x0000000300077224 */ /* 0x001fc800078e02ff */
[----:B------:R-:W-:-:S05]  /*0600*/  IMAD.WIDE R6, R7, 0x4, R12 ;  /* 0x0000000407067825 */ /* 0x000fca00078e020c */
[----:B------:R-:W2:Y:S01]  /*0610*/  LDG.E R2, desc[UR6][R6.64] ;  /* 0x0000000606027981 */ /* 0x000ea2000c1e1900 */
[----:B------:R-:W-:-:S04]  /*0620*/  IMAD.WIDE R8, R3, 0x4, R6 ;  /* 0x0000000403087825 */ /* 0x000fc800078e0206 */
[----:B--2---:R-:W-:-:S05]  /*0630*/  FMUL R17, R2, 6 ;  /* 0x40c0000002117820 */ /* 0x004fca0000400000 */
[----:B------:R0:W-:Y:S04]  /*0640*/  STG.E desc[UR6][R6.64], R17 ;  /* 0x0000001106007986 */ /* 0x0001e8000c101906 */
        /* <DEDUP_REMOVED lines=20> */
[----:B------:R-:W2:Y:S02]  /*0790*/  LDG.E R2, desc[UR6][R10.64] ;  /* 0x000000060a027981 */ /* 0x000ea4000c1e1900 */
[----:B--2---:R-:W-:Y:S01]  /*07a0*/  FMUL R21, R2, 6 ;  /* 0x40c0000002157820 */ /* 0x004fe20000400000 */
[----:B------:R-:W-:-:S04]  /*07b0*/  IMAD.WIDE R2, R3, 0x4, R10 ;  /* 0x0000000403027825 */ /* 0x000fc800078e020a */
[----:B------:R1:W-:Y:S04]  /*07c0*/  STG.E desc[UR6][R10.64], R21 ;  /* 0x000000150a007986 */ /* 0x0003e8000c101906 */
[----:B0-----:R-:W2:Y:S01]  /*07d0*/  LDG.E R14, desc[UR6][R2.64] ;  /* 0x00000006020e7981 */ /* 0x001ea2000c1e1900 */
[----:B------:R-:W-:Y:S01]  /*07e0*/  IADD3 R0, PT, PT, R0, 0x8, RZ ;  /* 0x0000000800007810 */ /* 0x000fe20007ffe0ff */
[----:B--2---:R-:W-:-:S05]  /*07f0*/  FMUL R15, R14, 6 ;  /* 0x40c000000e0f7820 */ /* 0x004fca0000400000 */
[----:B------:R1:W-:Y:S02]  /*0800*/  STG.E desc[UR6][R2.64], R15 ;  /* 0x0000000f02007986 */ /* 0x0003e4000c101906 */
.L_x_3:
[----:B------:R-:W-:Y:S05]  /*0810*/  @!P1 BRA `(.L_x_0) ;  /* 0x00000000008c9947 */ /* 0x000fea0003800000 */
[----:B------:R-:W-:Y:S02]  /*0820*/  ISETP.GE.U32.AND P0, PT, R4, 0x4, PT ;  /* 0x000000040400780c */ /* 0x000fe40003f06070 */
[----:B0-----:R-:W-:-:S04]  /*0830*/  LOP3.LUT R14, R5, 0x3, RZ, 0xc0, !PT ;  /* 0x00000003050e7812 */ /* 0x001fc800078ec0ff */
[----:B------:R-:W-:-:S07]  /*0840*/  ISETP.NE.AND P1, PT, R14, RZ, PT ;  /* 0x000000ff0e00720c */ /* 0x000fce0003f25270 */
[----:B------:R-:W-:Y:S06]  /*0850*/  @!P0 BRA `(.L_x_4) ;  /* 0x00000000004c8947 */ /* 0x000fec0003800000 */
[----:B-1----:R-:W0:Y:S02]  /*0860*/  LDC R11, c[0x0][0x390] ;  /* 0x0000e400ff0b7b82 */ /* 0x002e240000000800 */
        /* <DEDUP_REMOVED lines=15> */
[----:B------:R-:W-:Y:S01]  /*0960*/  IADD3 R0, PT, PT, R0, 0x4, RZ ;  /* 0x0000000400007810 */ /* 0x000fe20007ffe0ff */
[----:B--2---:R-:W-:-:S05]  /*0970*/  FMUL R21, R4, 6 ;  /* 0x40c0000004157820 */ /* 0x004fca0000400000 */
[----:B------:R0:W-:Y:S02]  /*0980*/  STG.E desc[UR6][R10.64], R21 ;  /* 0x000000150a007986 */ /* 0x0001e4000c101906 */
.L_x_4:
[----:B------:R-:W-:Y:S05]  /*0990*/  @!P1 BRA `(.L_x_0) ;  /* 0x00000000002c9947 */ /* 0x000fea0003800000 */
[----:B------:R-:W0:Y:S01]  /*09a0*/  LDCU UR4, c[0x0][0x390] ;  /* 0x00007200ff0477ac */ /* 0x000e220008000800 */
[----:B------:R-:W-:Y:S01]  /*09b0*/  IADD3 R14, PT, PT, -R14, RZ, RZ ;  /* 0x000000ff0e0e7210 */ /* 0x000fe20007ffe1ff */
[----:B01----:R-:W-:-:S07]  /*09c0*/  IMAD R7, R0, UR4, RZ ;  /* 0x0000000400077c24 */ /* 0x003fce000f8e02ff */
.L_x_5:
[----:B--2---:R-:W-:-:S05]  /*09d0*/  IMAD.WIDE R2, R7, 0x4, R12 ;  /* 0x0000000407027825 */ /* 0x004fca00078e020c */
[----:B------:R-:W2:Y:S01]  /*09e0*/  LDG.E R0, desc[UR6][R2.64] ;  /* 0x0000000602007981 */ /* 0x000ea2000c1e1900 */
[----:B------:R-:W-:Y:S02]  /*09f0*/  IADD3 R14, PT, PT, R14, 0x1, RZ ;  /* 0x000000010e0e7810 */ /* 0x000fe40007ffe0ff */
[----:B------:R-:W-:Y:S02]  /*0a00*/  IADD3 R7, PT, PT, R7, UR4, RZ ;  /* 0x0000000407077c10 */ /* 0x000fe4000fffe0ff */
[----:B------:R-:W-:Y:S01]  /*0a10*/  ISETP.NE.AND P0, PT, R14, RZ, PT ;  /* 0x000000ff0e00720c */ /* 0x000fe20003f05270 */
[----:B--2---:R-:W-:-:S05]  /*0a20*/  FMUL R9, R0, 6 ;  /* 0x40c0000000097820 */ /* 0x004fca0000400000 */
[----:B------:R2:W-:Y:S07]  /*0a30*/  STG.E desc[UR6][R2.64], R9 ;  /* 0x0000000902007986 */ /* 0x0005ee000c101906 */
[----:B------:R-:W-:Y:S05]  /*0a40*/  @P0 BRA `(.L_x_5) ;  /* 0xfffffffc00e00947 */ /* 0x000fea000383ffff */
.L_x_0:
[----:B------:R-:W2:Y:S01]  /*0a50*/  LDCU UR4, c[0x0][0x390] ;  /* 0x00007200ff0477ac */ /* 0x000ea20008000800 */
[----:B------:R-:W-:Y:S01]  /*0a60*/  IADD3 R0, PT, PT, R5, -0x1, RZ ;  /* 0xffffffff05007810 */ /* 0x000fe20007ffe0ff */
[----:B01----:R0:W5:Y:S04]  /*0a70*/  LDG.E R6, desc[UR6][R12.64] ;  /* 0x000000060c067981 */ /* 0x003168000c1e1900 */
[----:B--2---:R-:W-:-:S04]  /*0a80*/  IMAD R2, R0, UR4, RZ ;  /* 0x0000000400027c24 */ /* 0x004fc8000f8e02ff */
[----:B------:R-:W-:-:S05]  /*0a90*/  IMAD.WIDE R14, R2, 0x4, R12 ;  /* 0x00000004020e7825 */ /* 0x000fca00078e020c */
[----:B------:R0:W5:Y:S01]  /*0aa0*/  LDG.E R7, desc[UR6][R14.64] ;  /* 0x000000060e077981 */ /* 0x000162000c1e1900 */
[----:B------:R-:W-:Y:S01]  /*0ab0*/  HFMA2 R3, -RZ, RZ, 1.9296875, -0.048675537109375 ;  /* 0x3fb8aa3bff037431 */ /* 0x000fe200000001ff */
[----:B------:R-:W-:Y:S02]  /*0ac0*/  MOV R4, 0x31137cd7 ;  /* 0x31137cd700047802 */ /* 0x000fe40000000f00 */
[----:B------:R-:W-:-:S03]  /*0ad0*/  MOV R8, 0x3d8df1c8 ;  /* 0x3d8df1c800087802 */ /* 0x000fc60000000f00 */
[----:B------:R-:W-:-:S04]  /*0ae0*/  FFMA R3, -R4, R3, 4.5025693395928101381e-08 ;  /* 0x3341624604037423 */ /* 0x000fc80000000103 */
[----:B------:R-:W-:-:S04]  /*0af0*/  FFMA R3, R8, 1.9251366722983220825e-08, R3 ;  /* 0x32a55e3408037823 */ /* 0x000fc80000000003 */
[----:B------:R-:W-:Y:S01]  /*0b00*/  FFMA R3, -R4, 0.0017338222824037075043, R3 ;  /* 0x3ae3416c04037823 */ /* 0x000fe20000000103 */
[----:B------:R-:W-:-:S03]  /*0b10*/  ISETP.NE.AND P0, PT, R5, RZ, PT ;  /* 0x000000ff0500720c */ /* 0x000fc60003f05270 */
[----:B------:R-:W-:-:S04]  /*0b20*/  FFMA R4, R8, 0.00057794078020378947258, R3 ;  /* 0x3a1780f308047823 */ /* 0x000fc80000000003 */
[----:B------:R-:W-:-:S04]  /*0b30*/  FADD R3, R4, -1.9000085592269897461 ;  /* 0xbff3337b04037421 */ /* 0x000fc80000000000 */
[----:B------:R-:W-:Y:S01]  /*0b40*/  FADD R9, R3, 1.9000085592269897461 ;  /* 0x3ff3337b03097421 */ /* 0x000fe20000000000 */
[----:B------:R-:W-:-:S03]  /*0b50*/  HFMA2 R11, -RZ, RZ, 1.875, 0 ;  /* 0x3f800000ff0b7431 */ /* 0x000fc600000001ff */
[----:B------:R-:W-:Y:S01]  /*0b60*/  FADD R4, R4, -R9 ;  /* 0x8000000904047221 */ /* 0x000fe20000000000 */
[----:B------:R-:W-:Y:S01]  /*0b70*/  HFMA2 R9, -RZ, RZ, 1.875, 0 ;  /* 0x3f800000ff097431 */ /* 0x000fe200000001ff */
[----:B------:R-:W-:Y:S01]  /*0b80*/  MOV R8, 0x406ed9ea ;  /* 0x406ed9ea00087802 */ /* 0x000fe20000000f00 */
[----:B0-----:R-:W-:Y:S06]  /*0b90*/  @!P0 BRA `(.L_x_6) ;  /* 0x0000000000848947 */ /* 0x001fec0003800000 */
[----:B------:R-:W-:-:S04]  /*0ba0*/  I2FP.F32.S32 R10, R5 ;  /* 0x00000005000a7245 */ /* 0x000fc80000201400 */
[----:B------:R-:W-:-:S13]  /*0bb0*/  FSETP.NAN.AND P0, PT, |R10|, |R10|, PT ;  /* 0x4000000a0a00720b */ /* 0x000fda0003f08200 */
[----:B------:R-:W-:Y:S01]  /*0bc0*/  @P0 FADD R11, R10, -0.26794922351837158203 ;  /* 0xbe8930a40a0b0421 */ /* 0x000fe20000000000 */
[----:B------:R-:W-:Y:S06]  /*0bd0*/  @P0 BRA `(.L_x_6) ;  /* 0x0000000000740947 */ /* 0x000fec0003800000 */
[CC--:B------:R-:W-:Y:S01]  /*0be0*/  FMUL R5, R10.reuse, R3.reuse ;  /* 0x000000030a057220 */ /* 0x0c0fe20000400000 */
[----:B------:R-:W-:Y:S01]  /*0bf0*/  MOV R20, 0x391fcb8e ;  /* 0x391fcb8e00147802 */ /* 0x000fe20000000f00 */
[C---:B------:R-:W-:Y:S02]  /*0c00*/  FMUL R19, R10.reuse, 0.5 ;  /* 0x3f0000000a137820 */ /* 0x040fe40000400000 */
[----:B------:R-:W0:Y:S01]  /*0c10*/  FRND R16, R5 ;  /* 0x0000000500107307 */ /* 0x000e220000201000 */
[----:B------:R-:W-:Y:S01]  /*0c20*/  FFMA R11, R10, R3, -R5 ;  /* 0x000000030a0b7223 */ /* 0x000fe20000000805 */
[----:B------:R-:W-:-:S03]  /*0c30*/  FSETP.GT.AND P0, PT, |R5|, 152, PT ;  /* 0x431800000500780b */ /* 0x000fc60003f04200 */
[----:B------:R-:W-:-:S03]  /*0c40*/  FFMA R18, R10, R4, R11 ;  /* 0x000000040a127223 */ /* 0x000fc6000000000b */
[----:B------:R-:W1:Y:S01]  /*0c50*/  FRND.TRUNC R19, R19 ;  /* 0x0000001300137307 */ /* 0x000e62000020d000 */
[----:B0-----:R-:W-:-:S07]  /*0c60*/  FADD R11, R5, -R16 ;  /* 0x80000010050b7221 */ /* 0x001fce0000000000 */
[----:B------:R0:W2:Y:S01]  /*0c70*/  F2I.NTZ R17, R5 ;  /* 0x0000000500117305 */ /* 0x0000a20000203100 */
[----:B------:R-:W-:Y:S01]  /*0c80*/  FSETP.GT.AND P1, PT, R16, RZ, PT ;  /* 0x000000ff1000720b */ /* 0x000fe20003f24000 */
[----:B------:R-:W-:-:S03]  /*0c90*/  FADD R11, R11, R18 ;  /* 0x000000120b0b7221 */ /* 0x000fc60000000000 */
[----:B------:R-:W-:Y:S01]  /*0ca0*/  SEL R16, RZ, 0x83000000, P1 ;  /* 0x83000000ff107807 */ /* 0x000fe20000800000 */
[----:B------:R-:W-:Y:S01]  /*0cb0*/  FFMA R18, R11, R20, 0.0013391353422775864601 ;  /* 0x3aaf85ed0b127423 */ /* 0x000fe20000000014 */
[----:B-1----:R-:W-:Y:S01]  /*0cc0*/  FADD R21, R19, R19 ;  /* 0x0000001313157221 */ /* 0x002fe20000000000 */
[----:B------:R-:W-:Y:S02]  /*0cd0*/  FSETP.GEU.AND P1, PT, R5, RZ, PT ;  /* 0x000000ff0500720b */ /* 0x000fe40003f2e000 */
[C---:B------:R-:W-:Y:S01]  /*0ce0*/  FFMA R18, R11.reuse, R18, 0.0096188392490148544312 ;  /* 0x3c1d98560b127423 */ /* 0x040fe20000000012 */
[----:B------:R-:W-:Y:S01]  /*0cf0*/  FADD R21, R10, -R21 ;  /* 0x800000150a157221 */ /* 0x000fe20000000000 */
[----:B0-----:R-:W-:Y:S02]  /*0d00*/  FSEL R5, RZ, +INF , !P1 ;  /* 0x7f800000ff057808 */ /* 0x001fe40004800000 */
[----:B------:R-:W-:Y:S01]  /*0d10*/  FFMA R18, R11, R18, 0.055503588169813156128 ;  /* 0x3d6357bb0b127423 */ /* 0x000fe20000000012 */
[----:B--2---:R-:W-:-:S02]  /*0d20*/  LEA R17, R17, -R16, 0x17 ;  /* 0x8000001011117211 */ /* 0x004fc400078eb8ff */
[----:B------:R-:W-:Y:S01]  /*0d30*/  FSETP.NEU.AND P1, PT, |R21|, 1, PT ;  /* 0x3f8000001500780b */ /* 0x000fe20003f2d200 */
[----:B------:R-:W-:-:S04]  /*0d40*/  FFMA R18, R11, R18, 0.24022644758224487305 ;  /* 0x3e75fdec0b127423 */ /* 0x000fc80000000012 */
[----:B------:R-:W-:Y:S01]  /*0d50*/  FFMA R20, R11, R18, 0.69314718246459960938 ;  /* 0x3f3172180b147423 */ /* 0x000fe20000000012 */
[----:B------:R-:W-:-:S03]  /*0d60*/  IADD3 R18, PT, PT, R16, 0x7f000000, RZ ;  /* 0x7f00000010127810 */ /* 0x000fc60007ffe0ff */
[----:B------:R-:W-:-:S04]  /*0d70*/  FFMA R11, R11, R20, 1 ;  /* 0x3f8000000b0b7423 */ /* 0x000fc80000000014 */
[----:B------:R-:W-:-:S04]  /*0d80*/  FMUL R18, R18, R11 ;  /* 0x0000000b12127220 */ /* 0x000fc80000400000 */
[----:B------:R-:W-:-:S05]  /*0d90*/  @!P0 FMUL R5, R17, R18 ;  /* 0x0000001211058220 */ /* 0x000fca0000400000 */
[----:B------:R-:W-:-:S07]  /*0da0*/  FSEL R11, R5, -R5, P1 ;  /* 0x80000005050b7208 */ /* 0x000fce0000800000 */
.L_x_6:
[----:B-----5:R-:W-:Y:S01]  /*0db0*/  FFMA R5, R7, R11, R6 ;  /* 0x0000000b07057223 */ /* 0x020fe20000000006 */
[----:B------:R-:W-:Y:S01]  /*0dc0*/  FFMA R9, -R8, 0.26794922351837158203, R9 ;  /* 0x3e8930a408097823 */ /* 0x000fe20000000109 */
[----:B------:R-:W-:Y:S02]  /*0dd0*/  BSSY.RECONVERGENT B0, `(.L_x_7) ;  /* 0x000000c000007945 */ /* 0x000fe40003800200 */
[----:B------:R-:W-:Y:S01]  /*0de0*/  FMUL R5, R5, 0.73205077648162841797 ;  /* 0x3f3b67ae05057820 */ /* 0x000fe20000400000 */
[----:B------:R-:W-:-:S03]  /*0df0*/  FFMA R8, R9, -R8, -3.7320504188537597656 ;  /* 0xc06ed9ea09087423 */ /* 0x000fc60000000808 */
[----:B------:R-:W0:Y:S01]  /*0e00*/  FCHK P0, R5, -0.26794922351837158203 ;  /* 0xbe8930a405007902 */ /* 0x000e220000000000 */
[----:B------:R-:W-:-:S04]  /*0e10*/  FFMA R27, R5, R8, RZ ;  /* 0x00000008051b7223 */ /* 0x000fc800000000ff */
[----:B------:R-:W-:-:S04]  /*0e20*/  FFMA R6, R27, 0.26794922351837158203, R5 ;  /* 0x3e8930a41b067823 */ /* 0x000fc80000000005 */
[----:B------:R-:W-:Y:S01]  /*0e30*/  FFMA R27, R8, R6, R27 ;  /* 0x00000006081b7223 */ /* 0x000fe2000000001b */
[----:B0-----:R-:W-:Y:S06]  /*0e40*/  @!P0 BRA `(.L_x_8) ;  /* 0x0000000000108947 */ /* 0x001fec0003800000 */
[----:B------:R-:W-:Y:S01]  /*0e50*/  HFMA2 R6, -RZ, RZ, -1.6337890625, 0.14501953125 ;  /* 0xbe8930a4ff067431 */ /* 0x000fe200000001ff */
[----:B------:R-:W-:-:S07]  /*0e60*/  MOV R10, 0xe80 ;  /* 0x00000e80000a7802 */ /* 0x000fce0000000f00 */
[----:B------:R-:W-:Y:S05]  /*0e70*/  CALL.REL.NOINC `($__internal_0_$__cuda_sm3x_div_rn_noftz_f32_slowpath) ;  /* 0x0000002400047944 */ /* 0x000fea0003c00000 */
[----:B------:R-:W-:-:S07]  /*0e80*/  MOV R27, R5 ;  /* 0x00000005001b7202 */ /* 0x000fce0000000f00 */
.L_x_8:
[----:B------:R-:W-:Y:S05]  /*0e90*/  BSYNC.RECONVERGENT B0 ;  /* 0x0000000000007941 */ /* 0x000fea0003800200 */
.L_x_7:
[----:B------:R-:W0:Y:S01]  /*0ea0*/  LDC R5, c[0x0][0x394] ;  /* 0x0000e500ff057b82 */ /* 0x000e220000000800 */
[----:B------:R-:W-:Y:S01]  /*0eb0*/  HFMA2 R9, -RZ, RZ, 1.875, 0 ;  /* 0x3f800000ff097431 */ /* 0x000fe200000001ff */
[C---:B0-----:R-:W-:Y:S02]  /*0ec0*/  SHF.L.U32 R6, R5.reuse, 0x1, RZ ;  /* 0x0000000105067819 */ /* 0x041fe400000006ff */
[----:B------:R-:W-:Y:S02]  /*0ed0*/  ISETP.GE.AND P0, PT, R5, 0x3, PT ;  /* 0x000000030500780c */ /* 0x000fe40003f06270 */
[----:B------:R-:W-:-:S04]  /*0ee0*/  IADD3 R8, PT, PT, R6, -0x2, RZ ;  /* 0xfffffffe06087810 */ /* 0x000fc80007ffe0ff */
[----:B------:R-:W-:-:S13]  /*0ef0*/  ISETP.NE.AND P1, PT, R8, RZ, PT ;  /* 0x000000ff0800720c */ /* 0x000fda0003f25270 */
[----:B------:R-:W-:Y:S05]  /*0f00*/  @!P1 BRA `(.L_x_9) ;  /* 0x0000000000849947 */ /* 0x000fea0003800000 */
[----:B------:R-:W-:-:S04]  /*0f10*/  I2FP.F32.S32 R10, R8 ;  /* 0x00000008000a7245 */ /* 0x000fc80000201400 */
[----:B------:R-:W-:-:S13]  /*0f20*/  FSETP.NAN.AND P1, PT, |R10|, |R10|, PT ;  /* 0x4000000a0a00720b */ /* 0x000fda0003f28200 */
[----:B------:R-:W-:Y:S01]  /*0f30*/  @P1 FADD R9, R10, -0.26794922351837158203 ;  /* 0xbe8930a40a091421 */ /* 0x000fe20000000000 */
[----:B------:R-:W-:Y:S06]  /*0f40*/  @P1 BRA `(.L_x_9) ;  /* 0x0000000000741947 */ /* 0x000fec0003800000 */
[CC--:B------:R-:W-:Y:S01]  /*0f50*/  FMUL R16, R3.reuse, R10.reuse ;  /* 0x0000000a03107220 */ /* 0x0c0fe20000400000 */
[----:B------:R-:W-:Y:S01]  /*0f60*/  MOV R20, 0x391fcb8e ;  /* 0x391fcb8e00147802 */ /* 0x000fe20000000f00 */
[----:B------:R-:W-:Y:S02]  /*0f70*/  FMUL R11, R10, 0.5 ;  /* 0x3f0000000a0b7820 */ /* 0x000fe40000400000 */
[----:B------:R-:W0:Y:S01]  /*0f80*/  FRND R7, R16 ;  /* 0x0000001000077307 */ /* 0x000e220000201000 */
[----:B------:R-:W-:Y:S01]  /*0f90*/  FFMA R9, R3, R10, -R16 ;  /* 0x0000000a03097223 */ /* 0x000fe20000000810 */
[----:B------:R-:W-:-:S03]  /*0fa0*/  FSETP.GT.AND P1, PT, |R16|, 152, PT ;  /* 0x431800001000780b */ /* 0x000fc60003f24200 */
[----:B------:R-:W-:-:S03]  /*0fb0*/  FFMA R18, R4, R10, R9 ;  /* 0x0000000a04127223 */ /* 0x000fc60000000009 */
[----:B------:R-:W1:Y:S01]  /*0fc0*/  FRND.TRUNC R11, R11 ;  /* 0x0000000b000b7307 */ /* 0x000e62000020d000 */
[----:B0-----:R-:W-:Y:S01]  /*0fd0*/  FADD R9, R16, -R7 ;  /* 0x8000000710097221 */ /* 0x001fe20000000000 */
[----:B------:R-:W-:-:S03]  /*0fe0*/  FSETP.GT.AND P2, PT, R7, RZ, PT ;  /* 0x000000ff0700720b */ /* 0x000fc60003f44000 */
[----:B------:R-:W-:Y:S01]  /*0ff0*/  FADD R9, R9, R18 ;  /* 0x0000001209097221 */ /* 0x000fe20000000000 */
[----:B------:R-:W-:Y:S02]  /*1000*/  SEL R7, RZ, 0x83000000, P2 ;  /* 0x83000000ff077807 */ /* 0x000fe40001000000 */
[----:B------:R-:W-:Y:S01]  /*1010*/  FSETP.GEU.AND P2, PT, R16, RZ, PT ;  /* 0x000000ff1000720b */ /* 0x000fe20003f4e000 */
[----:B------:R-:W-:Y:S01]  /*1020*/  FFMA R18, R9, R20, 0.0013391353422775864601 ;  /* 0x3aaf85ed09127423 */ /* 0x000fe20000000014 */
[----:B-1----:R-:W-:Y:S01]  /*1030*/  FADD R17, R11, R11 ;  /* 0x0000000b0b117221 */ /* 0x002fe20000000000 */
[----:B------:R-:W-:Y:S02]  /*1040*/  IADD3 R11, PT, PT, R7, 0x7f000000, RZ ;  /* 0x7f000000070b7810 */ /* 0x000fe40007ffe0ff */
[C---:B------:R-:W-:Y:S01]  /*1050*/  FFMA R20, R9.reuse, R18, 0.0096188392490148544312 ;  /* 0x3c1d985609147423 */ /* 0x040fe20000000012 */
[----:B------:R-:W-:Y:S01]  /*1060*/  FADD R17, R10, -R17 ;  /* 0x800000110a117221 */ /* 0x000fe20000000000 */
[----:B------:R-:W0:Y:S02]  /*1070*/  F2I.NTZ R18, R16 ;  /* 0x0000001000127305 */ /* 0x000e240000203100 */
[----:B------:R-:W-:-:S04]  /*1080*/  FFMA R20, R9, R20, 0.055503588169813156128 ;  /* 0x3d6357bb09147423 */ /* 0x000fc80000000014 */
[----:B------:R-:W-:-:S04]  /*1090*/  FFMA R20, R9, R20, 0.24022644758224487305 ;  /* 0x3e75fdec09147423 */ /* 0x000fc80000000014 */
[----:B------:R-:W-:-:S04]  /*10a0*/  FFMA R20, R9, R20, 0.69314718246459960938 ;  /* 0x3f31721809147423 */ /* 0x000fc80000000014 */
[----:B------:R-:W-:Y:S01]  /*10b0*/  FFMA R20, R9, R20, 1 ;  /* 0x3f80000009147423 */ /* 0x000fe20000000014 */
[----:B0-----:R-:W-:Y:S02]  /*10c0*/  LEA R18, R18, -R7, 0x17 ;  /* 0x8000000712127211 */ /* 0x001fe400078eb8ff */
[----:B------:R-:W-:Y:S01]  /*10d0*/  FSEL R9, RZ, +INF , !P2 ;  /* 0x7f800000ff097808 */ /* 0x000fe20005000000 */
[----:B------:R-:W-:Y:S01]  /*10e0*/  FMUL R11, R11, R20 ;  /* 0x000000140b0b7220 */ /* 0x000fe20000400000 */
[----:B------:R-:W-:-:S03]  /*10f0*/  FSETP.NEU.AND P2, PT, |R17|, 1, PT ;  /* 0x3f8000001100780b */ /* 0x000fc60003f4d200 */
[----:B------:R-:W-:-:S05]  /*1100*/  @!P1 FMUL R9, R18, R11 ;  /* 0x0000000b12099220 */ /* 0x000fca0000400000 */
[----:B------:R-:W-:-:S07]  /*1110*/  FSEL R9, R9, -R9, P2 ;  /* 0x8000000909097208 */ /* 0x000fce0001000000 */
.L_x_9:
[----:B------:R-:W-:Y:S05]  /*1120*/  @!P0 BRA `(.L_x_10) ;  /* 0x0000000c00708947 */ /* 0x000fea0003800000 */
[----:B------:R-:W-:Y:S01]  /*1130*/  IADD3 R10, PT, PT, R8, -R5, RZ ;  /* 0x80000005080a7210 */ /* 0x000fe20007ffe0ff */
[----:B------:R-:W-:Y:S01]  /*1140*/  UMOV UR4, 0x1 ;  /* 0x0000000100047882 */ /* 0x000fe20000000000 */
[----:B------:R-:W-:Y:S02]  /*1150*/  HFMA2 R26, -RZ, RZ, -1.6337890625, 0.14501953125 ;  /* 0xbe8930a4ff1a7431 */ /* 0x000fe400000001ff */
[C---:B------:R-:W-:Y:S02]  /*1160*/  IADD3 R7, PT, PT, R10.reuse, -0x1, RZ ;  /* 0xffffffff0a077810 */ /* 0x040fe40007ffe0ff */
[----:B------:R-:W-:Y:S02]  /*1170*/  LOP3.LUT R24, R10, 0xf, RZ, 0xc0, !PT ;  /* 0x0000000f0a187812 */ /* 0x000fe400078ec0ff */
[----:B------:R-:W-:-:S13]  /*1180*/  ISETP.GE.U32.AND P0, PT, R7, 0xf, PT ;  /* 0x0000000f0700780c */ /* 0x000fda0003f06070 */
[----:B------:R-:W-:Y:S05]  /*1190*/  @!P0 BRA `(.L_x_11) ;  /* 0x0000000400b48947 */ /* 0x000fea0003800000 */
[----:B------:R-:W0:Y:S01]  /*11a0*/  LDCU UR4, c[0x0][0x390] ;  /* 0x00007200ff0477ac */ /* 0x000e220008000800 */
[----:B------:R-:W-:Y:S02]  /*11b0*/  LOP3.LUT R11, R10, 0xfffffff0, RZ, 0xc0, !PT ;  /* 0xfffffff00a0b7812 */ /* 0x000fe400078ec0ff */
[----:B------:R-:W-:Y:S02]  /*11c0*/  MOV R26, 0xbe8930a4 ;  /* 0xbe8930a4001a7802 */ /* 0x000fe40000000f00 */
[----:B------:R-:W-:Y:S02]  /*11d0*/  IADD3 R11, PT, PT, -R11, RZ, RZ ;  /* 0x000000ff0b0b7210 */ /* 0x000fe40007ffe1ff */
[----:B0-----:R-:W-:Y:S01]  /*11e0*/  MOV R25, UR4 ;  /* 0x0000000400197c02 */ /* 0x001fe20008000f00 */
[----:B------:R-:W-:-:S06]  /*11f0*/  UMOV UR4, URZ ;  /* 0x000000ff00047c82 */ /* 0x000fcc0008000000 */
.L_x_12:
[----:B------:R-:W0:Y:S01]  /*1200*/  LDC R7, c[0x0][0x390] ;  /* 0x0000e400ff077b82 */ /* 0x000e220000000800 */
[----:B------:R-:W-:-:S05]  /*1210*/  IMAD.WIDE R16, R25, 0x4, R12 ;  /* 0x0000000419107825 */ /* 0x000fca00078e020c */
[----:B------:R0:W2:Y:S02]  /*1220*/  LDG.E R28, desc[UR6][R16.64] ;  /* 0x00000006101c7981 */ /* 0x0000a4000c1e1900 */
[----:B0-----:R-:W-:-:S05]  /*1230*/  IMAD.WIDE R16, R7, 0x4, R16 ;  /* 0x0000000407107825 */ /* 0x001fca00078e0210 */
[----:B------:R-:W3:Y:S01]  /*1240*/  LDG.E R29, desc[UR6][R16.64] ;  /* 0x00000006101d7981 */ /* 0x000ee2000c1e1900 */
[----:B------:R-:W-:-:S05]  /*1250*/  IMAD.WIDE R18, R7, 0x4, R16 ;  /* 0x0000000407127825 */ /* 0x000fca00078e0210 */
[----:B------:R-:W4:Y:S01]  /*1260*/  LDG.E R16, desc[UR6][R18.64] ;  /* 0x0000000612107981 */ /* 0x000f22000c1e1900 */
[----:B------:R-:W-:-:S05]  /*1270*/  IMAD.WIDE R20, R7, 0x4, R18 ;  /* 0x0000000407147825 */ /* 0x000fca00078e0212 */
[----:B------:R0:W5:Y:S01]  /*1280*/  LDG.E R18, desc[UR6][R20.64] ;  /* 0x0000000614127981 */ /* 0x000162000c1e1900 */
[----:B------:R-:W-:-:S04]  /*1290*/  IMAD.WIDE R22, R7, 0x4, R20 ;  /* 0x0000000407167825 */ /* 0x000fc800078e0214 */
[----:B0-----:R-:W-:Y:S01]  /*12a0*/  FADD R20, R26, R9 ;  /* 0x000000091a147221 */ /* 0x001fe20000000000 */
[----:B------:R-:W-:-:S03]  /*12b0*/  FMUL R17, R9, -3.7320504188537597656 ;  /* 0xc06ed9ea09117820 */ /* 0x000fc60000400000 */
[----:B--2---:R-:W-:Y:S02]  /*12c0*/  FFMA R19, R20, R28, R27 ;  /* 0x0000001c14137223 */ /* 0x004fe4000000001b */
[----:B------:R0:W2:Y:S01]  /*12d0*/  LDG.E R28, desc[UR6][R22.64] ;  /* 0x00000006161c7981 */ /* 0x0000a2000c1e1900 */
[----:B------:R-:W-:Y:S01]  /*12e0*/  FMUL R20, R26, -0.26794922351837158203 ;  /* 0xbe8930a41a147820 */ /* 0x000fe20000400000 */
[----:B------:R-:W-:-:S04]  /*12f0*/  IMAD.WIDE R26, R7, 0x4, R22 ;  /* 0x00000004071a7825 */ /* 0x000fc800078e0216 */
[----:B------:R-:W-:Y:S01]  /*1300*/  FADD R9, R20, R17 ;  /* 0x0000001114097221 */ /* 0x000fe20000000000 */
[----:B------:R-:W-:-:S03]  /*1310*/  FMUL R17, R17, -3.7320504188537597656 ;  /* 0xc06ed9ea11117820 */ /* 0x000fc60000400000 */
[----:B---3--:R-:W-:Y:S01]  /*1320*/  FFMA R29, R9, R29, R19 ;  /* 0x0000001d091d7223 */ /* 0x008fe20000000013 */
[----:B------:R-:W-:Y:S01]  /*1330*/  FMUL R19, R20, -0.26794922351837158203 ;  /* 0xbe8930a414137820 */ /* 0x000fe20000400000 */
[----:B------:R1:W3:Y:S01]  /*1340*/  LDG.E R9, desc[UR6][R26.64] ;  /* 0x000000061a097981 */ /* 0x0002e2000c1e1900 */
[----:B------:R-:W-:-:S04]  /*1350*/  IMAD.WIDE R20, R7, 0x4, R26 ;  /* 0x0000000407147825 */ /* 0x000fc800078e021a */
[----:B0-----:R-:W-:-:S04]  /*1360*/  FADD R22, R19, R17 ;  /* 0x0000001113167221 */ /* 0x001fc80000000000 */
[----:B----4-:R-:W-:Y:S02]  /*1370*/  FFMA R29, R22, R16, R29 ;  /* 0x00000010161d7223 */ /* 0x010fe4000000001d */
[----:B------:R0:W4:Y:S01]  /*1380*/  LDG.E R22, desc[UR6][R20.64] ;  /* 0x0000000614167981 */ /* 0x000122000c1e1900 */
[----:B------:R-:W-:Y:S01]  /*1390*/  FMUL R16, R19, -0.26794922351837158203 ;  /* 0xbe8930a413107820 */ /* 0x000fe20000400000 */
[----:B------:R-:W-:-:S03]  /*13a0*/  FMUL R17, R17, -3.7320504188537597656 ;  /* 0xc06ed9ea11117820 */ /* 0x000fc60000400000 */
[C---:B-1----:R-:W-:Y:S01]  /*13b0*/  FMUL R27, R16.reuse, -0.26794922351837158203 ;  /* 0xbe8930a4101b7820 */ /* 0x042fe20000400000 */
[----:B------:R-:W-:-:S04]  /*13c0*/  FADD R19, R16, R17 ;  /* 0x0000001110137221 */ /* 0x000fc80000000000 */
[----:B-----5:R-:W-:Y:S01]  /*13d0*/  FFMA R29, R19, R18, R29 ;  /* 0x00000012131d7223 */ /* 0x020fe2000000001d */
[----:B------:R-:W-:-:S04]  /*13e0*/  IMAD.WIDE R18, R7, 0x4, R20 ;  /* 0x0000000407127825 */ /* 0x000fc800078e0214 */
[----:B0-----:R-:W-:-:S04]  /*13f0*/  FMUL R20, R17, -3.7320504188537597656 ;  /* 0xc06ed9ea11147820 */ /* 0x001fc80000400000 */
[----:B------:R-:W-:Y:S01]  /*1400*/  FADD R26, R27, R20 ;  /* 0x000000141b1a7221 */ /* 0x000fe20000000000 */
[----:B------:R-:W-:Y:S01]  /*1410*/  IMAD.WIDE R16, R7, 0x4, R18 ;  /* 0x0000000407107825 */ /* 0x000fe200078e0212 */
[----:B------:R2:W5:Y:S03]  /*1420*/  LDG.E R23, desc[UR6][R18.64] ;  /* 0x0000000612177981 */ /* 0x000566000c1e1900 */
[----:B--2---:R-:W-:Y:S02]  /*1430*/  FFMA R18, R26, R28, R29 ;  /* 0x0000001c1a127223 */ /* 0x004fe4000000001d */
[----:B------:R0:W2:Y:S01]  /*1440*/  LDG.E R26, desc[UR6][R16.64] ;  /* 0x00000006101a7981 */ /* 0x0000a2000c1e1900 */
[----:B------:R-:W-:Y:S01]  /*1450*/  FMUL R29, R27, -0.26794922351837158203 ;  /* 0xbe8930a41b1d7820 */ /* 0x000fe20000400000 */
[----:B------:R-:W-:Y:S01]  /*1460*/  FMUL R28, R20, -3.7320504188537597656 ;  /* 0xc06ed9ea141c7820 */ /* 0x000fe20000400000 */
[----:B------:R-:W-:-:S04]  /*1470*/  IMAD.WIDE R20, R7, 0x4, R16 ;  /* 0x0000000407147825 */ /* 0x000fc800078e0210 */
[C---:B------:R-:W-:Y:S01]  /*1480*/  FADD R27, R29.reuse, R28 ;  /* 0x0000001c1d1b7221 */ /* 0x040fe20000000000 */
[----:B------:R-:W-:Y:S01]  /*1490*/  FMUL R29, R29, -0.26794922351837158203 ;  /* 0xbe8930a41d1d7820 */ /* 0x000fe20000400000 */
[----:B------:R-:W-:-:S04]  /*14a0*/  FMUL R28, R28, -3.7320504188537597656 ;  /* 0xc06ed9ea1c1c7820 */ /* 0x000fc80000400000 */
[----:B0-----:R-:W-:Y:S01]  /*14b0*/  FADD R16, R29, R28 ;  /* 0x0000001c1d107221 */ /* 0x001fe20000000000 */
[----:B---3--:R-:W-:Y:S02]  /*14c0*/  FFMA R9, R27, R9, R18 ;  /* 0x000000091b097223 */ /* 0x008fe40000000012 */
[----:B------:R0:W3:Y:S01]  /*14d0*/  LDG.E R27, desc[UR6][R20.64] ;  /* 0x00000006141b7981 */ /* 0x0000e2000c1e1900 */
[----:B------:R-:W-:-:S04]  /*14e0*/  IMAD.WIDE R18, R7, 0x4, R20 ;  /* 0x0000000407127825 */ /* 0x000fc800078e0214 */
[----:B----4-:R-:W-:Y:S02]  /*14f0*/  FFMA R16, R16, R22, R9 ;  /* 0x0000001610107223 */ /* 0x010fe40000000009 */
[----:B------:R1:W4:Y:S01]  /*1500*/  LDG.E R9, desc[UR6][R18.64] ;  /* 0x0000000612097981 */ /* 0x000322000c1e1900 */
[----:B------:R-:W-:Y:S01]  /*1510*/  FMUL R29, R29, -0.26794922351837158203 ;  /* 0xbe8930a41d1d7820 */ /* 0x000fe20000400000 */
[----:B------:R-:W-:-:S04]  /*1520*/  FMUL R28, R28, -3.7320504188537597656 ;  /* 0xc06ed9ea1c1c7820 */ /* 0x000fc80000400000 */
[C---:B------:R-:W-:Y:S01]  /*1530*/  FADD R17, R29.reuse, R28 ;  /* 0x0000001c1d117221 */ /* 0x040fe20000000000 */
[----:B------:R-:W-:Y:S01]  /*1540*/  FMUL R29, R29, -0.26794922351837158203 ;  /* 0xbe8930a41d1d7820 */ /* 0x000fe20000400000 */
[----:B0-----:R-:W-:-:S04]  /*1550*/  FMUL R20, R28, -3.7320504188537597656 ;  /* 0xc06ed9ea1c147820 */ /* 0x001fc80000400000 */
[C---:B------:R-:W-:Y:S01]  /*1560*/  FADD R28, R29.reuse, R20 ;  /* 0x000000141d1c7221 */ /* 0x040fe20000000000 */
[----:B------:R-:W-:Y:S01]  /*1570*/  FMUL R29, R29, -0.26794922351837158203 ;  /* 0xbe8930a41d1d7820 */ /* 0x000fe20000400000 */
[----:B-----5:R-:W-:-:S04]  /*1580*/  FFMA R17, R17, R23, R16 ;  /* 0x0000001711117223 */ /* 0x020fc80000000010 */
[----:B--2---:R-:W-:Y:S01]  /*1590*/  FFMA R28, R28, R26, R17 ;  /* 0x0000001a1c1c7223 */ /* 0x004fe20000000011 */
[----:B------:R-:W-:-:S04]  /*15a0*/  IMAD.WIDE R16, R7, 0x4, R18 ;  /* 0x0000000407107825 */ /* 0x000fc800078e0212 */
[----:B-1----:R-:W-:Y:S01]  /*15b0*/  FMUL R18, R20, -3.7320504188537597656 ;  /* 0xc06ed9ea14127820 */ /* 0x002fe20000400000 */
[----:B------:R-:W-:-:S04]  /*15c0*/  IMAD.WIDE R22, R7, 0x4, R16 ;  /* 0x0000000407167825 */ /* 0x000fc800078e0210 */
[C---:B------:R-:W-:Y:S01]  /*15d0*/  FADD R19, R29.reuse, R18 ;  /* 0x000000121d137221 */ /* 0x040fe20000000000 */
[----:B------:R-:W2:Y:S01]  /*15e0*/  LDG.E R26, desc[UR6][R16.64] ;  /* 0x00000006101a7981 */ /* 0x000ea2000c1e1900 */
[----:B------:R-:W-:Y:S01]  /*15f0*/  FMUL R29, R29, -0.26794922351837158203 ;  /* 0xbe8930a41d1d7820 */ /* 0x000fe20000400000 */
[----:B------:R-:W-:-:S04]  /*1600*/  IMAD.WIDE R20, R7, 0x4, R22 ;  /* 0x0000000407147825 */ /* 0x000fc800078e0216 */
[----:B---3--:R-:W-:Y:S02]  /*1610*/  FFMA R28, R19, R27, R28 ;  /* 0x0000001b131c7223 */ /* 0x008fe4000000001c */
[----:B------:R0:W3:Y:S02]  /*1620*/  LDG.E R27, desc[UR6][R22.64] ;  /* 0x00000006161b7981 */ /* 0x0000e4000c1e1900 */
[----:B0-----:R-:W-:Y:S01]  /*1630*/  FMUL R23, R18, -3.7320504188537597656 ;  /* 0xc06ed9ea12177820 */ /* 0x001fe20000400000 */
[----:B------:R-:W-:Y:S01]  /*1640*/  IMAD.WIDE R18, R7, 0x4, R20 ;  /* 0x0000000407127825 */ /* 0x000fe200078e0214 */
[----:B------:R0:W5:Y:S03]  /*1650*/  LDG.E R22, desc[UR6][R20.64] ;  /* 0x0000000614167981 */ /* 0x000166000c1e1900 */
[----:B------:R-:W-:-:S04]  /*1660*/  FADD R17, R29, R23 ;  /* 0x000000171d117221 */ /* 0x000fc80000000000 */
[----:B----4-:R-:W-:Y:S01]  /*1670*/  FFMA R28, R17, R9, R28 ;  /* 0x00000009111c7223 */ /* 0x010fe2000000001c */
[----:B------:R-:W-:Y:S01]  /*1680*/  IMAD.WIDE R16, R7, 0x4, R18 ;  /* 0x0000000407107825 */ /* 0x000fe200078e0212 */
[----:B------:R-:W4:Y:S05]  /*1690*/  LDG.E R9, desc[UR6][R18.64] ;  /* 0x0000000612097981 */ /* 0x000f2a000c1e1900 */
[----:B------:R1:W4:Y:S01]  /*16a0*/  LDG.E R16, desc[UR6][R16.64] ;  /* 0x0000000610107981 */ /* 0x000322000c1e1900 */
[----:B------:R-:W-:Y:S01]  /*16b0*/  FMUL R29, R29, -0.26794922351837158203 ;  /* 0xbe8930a41d1d7820 */ /* 0x000fe20000400000 */
[----:B------:R-:W-:Y:S01]  /*16c0*/  FMUL R23, R23, -3.7320504188537597656 ;  /* 0xc06ed9ea17177820 */ /* 0x000fe20000400000 */
[----:B------:R-:W-:Y:S01]  /*16d0*/  IADD3 R11, PT, PT, R11, 0x10, RZ ;  /* 0x000000100b0b7810 */ /* 0x000fe20007ffe0ff */
[----:B------:R-:W-:Y:S01]  /*16e0*/  UIADD3 UR4, UPT, UPT, UR4, 0x10, URZ ;  /* 0x0000001004047890 */ /* 0x000fe2000fffe0ff */
[----:B------:R-:W-:Y:S01]  /*16f0*/  LEA R25, R7, R25, 0x4 ;  /* 0x0000001907197211 */ /* 0x000fe200078e20ff */
[----:B0-----:R-:W-:Y:S01]  /*1700*/  FMUL R20, R23, -3.7320504188537597656 ;  /* 0xc06ed9ea17147820 */ /* 0x001fe20000400000 */
[----:B------:R-:W-:Y:S01]  /*1710*/  ISETP.NE.AND P0, PT, R11, RZ, PT ;  /* 0x000000ff0b00720c */ /* 0x000fe20003f05270 */
[C---:B-1----:R-:W-:Y:S01]  /*1720*/  FADD R17, R29.reuse, R23 ;  /* 0x000000171d117221 */ /* 0x042fe20000000000 */
[----:B------:R-:W-:-:S04]  /*1730*/  FMUL R29, R29, -0.26794922351837158203 ;  /* 0xbe8930a41d1d7820 */ /* 0x000fc80000400000 */
[C---:B------:R-:W-:Y:S01]  /*1740*/  FADD R21, R29.reuse, R20 ;  /* 0x000000141d157221 */ /* 0x040fe20000000000 */
[----:B------:R-:W-:Y:S01]  /*1750*/  FMUL R29, R29, -0.26794922351837158203 ;  /* 0xbe8930a41d1d7820 */ /* 0x000fe20000400000 */
[----:B------:R-:W-:-:S04]  /*1760*/  FMUL R20, R20, -3.7320504188537597656 ;  /* 0xc06ed9ea14147820 */ /* 0x000fc80000400000 */
[C---:B------:R-:W-:Y:S01]  /*1770*/  FADD R18, R29.reuse, R20 ;  /* 0x000000141d127221 */ /* 0x040fe20000000000 */
[----:B------:R-:W-:Y:S01]  /*1780*/  FMUL R29, R29, -0.26794922351837158203 ;  /* 0xbe8930a41d1d7820 */ /* 0x000fe20000400000 */
[----:B------:R-:W-:-:S04]  /*1790*/  FMUL R20, R20, -3.7320504188537597656 ;  /* 0xc06ed9ea14147820 */ /* 0x000fc80000400000 */
[----:B------:R-:W-:Y:S01]  /*17a0*/  FMUL R19, R20, -3.7320504188537597656 ;  /* 0xc06ed9ea14137820 */ /* 0x000fe20000400000 */
[----:B--2---:R-:W-:Y:S01]  /*17b0*/  FFMA R26, R17, R26, R28 ;  /* 0x0000001a111a7223 */ /* 0x004fe2000000001c */
[----:B------:R-:W-:-:S03]  /*17c0*/  FADD R17, R29, R20 ;  /* 0x000000141d117221 */ /* 0x000fc60000000000 */
[----:B---3--:R-:W-:Y:S01]  /*17d0*/  FFMA R21, R21, R27, R26 ;  /* 0x0000001b15157223 */ /* 0x008fe2000000001a */
[----:B------:R-:W-:-:S03]  /*17e0*/  FMUL R26, R29, -0.26794922351837158203 ;  /* 0xbe8930a41d1a7820 */ /* 0x000fc60000400000 */
[----:B-----5:R-:W-:-:S04]  /*17f0*/  FFMA R18, R18, R22, R21 ;  /* 0x0000001612127223 */ /* 0x020fc80000000015 */
[----:B----4-:R-:W-:Y:S01]  /*1800*/  FFMA R9, R17, R9, R18 ;  /* 0x0000000911097223 */ /* 0x010fe20000000012 */
[C---:B------:R-:W-:Y:S01]  /*1810*/  FADD R18, R26.reuse, R19 ;  /* 0x000000131a127221 */ /* 0x040fe20000000000 */
[----:B------:R-:W-:-:S03]  /*1820*/  FMUL R26, R26, -0.26794922351837158203 ;  /* 0xbe8930a41a1a7820 */ /* 0x000fc60000400000 */
[----:B------:R-:W-:Y:S01]  /*1830*/  FFMA R27, R18, R16, R9 ;  /* 0x00000010121b7223 */ /* 0x000fe20000000009 */
[----:B------:R-:W-:Y:S01]  /*1840*/  FMUL R9, R19, -3.7320504188537597656 ;  /* 0xc06ed9ea13097820 */ /* 0x000fe20000400000 */
[----:B------:R-:W-:Y:S06]  /*1850*/  @P0 BRA `(.L_x_12) ;  /* 0xfffffff800680947 */ /* 0x000fec000383ffff */
[----:B------:R-:W-:-:S12]  /*1860*/  UIADD3 UR4, UPT, UPT, UR4, 0x1, URZ ;  /* 0x0000000104047890 */ /* 0x000fd8000fffe0ff */
.L_x_11:
[----:B------:R-:W-:-:S13]  /*1870*/  ISETP.NE.AND P0, PT, R24, RZ, PT ;  /* 0x000000ff1800720c */ /* 0x000fda0003f05270 */
[----:B------:R-:W-:Y:S05]  /*1880*/  @!P0 BRA `(.L_x_10) ;  /* 0x0000000400988947 */ /* 0x000fea0003800000 */
[----:B------:R-:W-:Y:S02]  /*1890*/  ISETP.GE.U32.AND P0, PT, R24, 0x8, PT ;  /* 0x000000081800780c */ /* 0x000fe40003f06070 */
[----:B------:R-:W-:-:S04]  /*18a0*/  LOP3.LUT R7, R10, 0x7, RZ, 0xc0, !PT ;  /* 0x000000070a077812 */ /* 0x000fc800078ec0ff */
[----:B------:R-:W-:-:S07]  /*18b0*/  ISETP.NE.AND P1, PT, R7, RZ, PT ;  /* 0x000000ff0700720c */ /* 0x000fce0003f25270 */
[----:B------:R-:W-:Y:S06]  /*18c0*/  @!P0 BRA `(.L_x_13) ;  /* 0x0000000000cc8947 */ /* 0x000fec0003800000 */
[----:B------:R-:W0:Y:S02]  /*18d0*/  LDC R11, c[0x0][0x390] ;  /* 0x0000e400ff0b7b82 */ /* 0x000e240000000800 */
[----:B0-----:R-:W-:-:S04]  /*18e0*/  IMAD R25, R11, UR4, RZ ;  /* 0x000000040b197c24 */ /* 0x001fc8000f8e02ff */
[----:B------:R-:W-:-:S05]  /*18f0*/  IMAD.WIDE R24, R25, 0x4, R12 ;  /* 0x0000000419187825 */ /* 0x000fca00078e020c */
[----:B------:R-:W2:Y:S01]  /*1900*/  LDG.E R28, desc[UR6][R24.64] ;  /* 0x00000006181c7981 */ /* 0x000ea2000c1e1900 */
[----:B------:R-:W-:-:S05]  /*1910*/  IMAD.WIDE R16, R11, 0x4, R24 ;  /* 0x000000040b107825 */ /* 0x000fca00078e0218 */
[----:B------:R0:W3:Y:S01]  /*1920*/  LDG.E R29, desc[UR6][R16.64] ;  /* 0x00000006101d7981 */ /* 0x0000e2000c1e1900 */
[----:B------:R-:W-:-:S04]  /*1930*/  IMAD.WIDE R20, R11, 0x4, R16 ;  /* 0x000000040b147825 */ /* 0x000fc800078e0210 */
[C---:B------:R-:W-:Y:S02]  /*1940*/  IMAD.WIDE R18, R11.reuse, 0x4, R20 ;  /* 0x000000040b127825 */ /* 0x040fe400078e0214 */
[----:B------:R-:W4:Y:S02]  /*1950*/  LDG.E R20, desc[UR6][R20.64] ;  /* 0x0000000614147981 */ /* 0x000f24000c1e1900 */
[C---:B0-----:R-:W-:Y:S02]  /*1960*/  IMAD.WIDE R16, R11.reuse, 0x4, R18 ;  /* 0x000000040b107825 */ /* 0x041fe400078e0212 */
[----:B------:R-:W5:Y:S02]  /*1970*/  LDG.E R19, desc[UR6][R18.64] ;  /* 0x0000000612137981 */ /* 0x000f64000c1e1900 */
[----:B------:R-:W-:-:S05]  /*1980*/  IMAD.WIDE R22, R11, 0x4, R16 ;  /* 0x000000040b167825 */ /* 0x000fca00078e0210 */
[----:B------:R0:W5:Y:S01]  /*1990*/  LDG.E R21, desc[UR6][R22.64] ;  /* 0x0000000616157981 */ /* 0x000162000c1e1900 */
[----:B------:R-:W-:-:S03]  /*19a0*/  IMAD.WIDE R24, R11, 0x4, R22 ;  /* 0x000000040b187825 */ /* 0x000fc600078e0216 */
[----:B------:R-:W5:Y:S01]  /*19b0*/  LDG.E R18, desc[UR6][R16.64] ;  /* 0x0000000610127981 */ /* 0x000f62000c1e1900 */
[----:B0-----:R-:W-:-:S04]  /*19c0*/  FADD R22, R9, R26 ;  /* 0x0000001a09167221 */ /* 0x001fc80000000000 */
[----:B--2---:R-:W-:Y:S02]  /*19d0*/  FFMA R28, R22, R28, R27 ;  /* 0x0000001c161c7223 */ /* 0x004fe4000000001b */
[----:B------:R0:W2:Y:S02]  /*19e0*/  LDG.E R27, desc[UR6][R24.64] ;  /* 0x00000006181b7981 */ /* 0x0000a4000c1e1900 */
[----:B0-----:R-:W-:-:S05]  /*19f0*/  IMAD.WIDE R24, R11, 0x4, R24 ;  /* 0x000000040b187825 */ /* 0x001fca00078e0218 */
[----:B------:R-:W2:Y:S01]  /*1a00*/  LDG.E R11, desc[UR6][R24.64] ;  /* 0x00000006180b7981 */ /* 0x000ea2000c1e1900 */
[----:B------:R-:W-:Y:S01]  /*1a10*/  FMUL R26, R26, -0.26794922351837158203 ;  /* 0xbe8930a41a1a7820 */ /* 0x000fe20000400000 */
[----:B------:R-:W-:-:S04]  /*1a20*/  FMUL R9, R9, -3.7320504188537597656 ;  /* 0xc06ed9ea09097820 */ /* 0x000fc80000400000 */
[C---:B------:R-:W-:Y:S01]  /*1a30*/  FADD R17, R26.reuse, R9 ;  /* 0x000000091a117221 */ /* 0x040fe20000000000 */
[----:B------:R-:W-:Y:S01]  /*1a40*/  FMUL R26, R26, -0.26794922351837158203 ;  /* 0xbe8930a41a1a7820 */ /* 0x000fe20000400000 */
[----:B------:R-:W-:Y:S02]  /*1a50*/  FMUL R9, R9, -3.7320504188537597656 ;  /* 0xc06ed9ea09097820 */ /* 0x000fe40000400000 */
[----:B---3--:R-:W-:Y:S02]  /*1a60*/  FFMA R17, R17, R29, R28 ;  /* 0x0000001d11117223 */ /* 0x008fe4000000001c */
[C---:B------:R-:W-:Y:S01]  /*1a70*/  FADD R16, R26.reuse, R9 ;  /* 0x000000091a107221 */ /* 0x040fe20000000000 */
[----:B------:R-:W-:Y:S01]  /*1a80*/  FMUL R26, R26, -0.26794922351837158203 ;  /* 0xbe8930a41a1a7820 */ /* 0x000fe20000400000 */
[----:B------:R-:W-:Y:S02]  /*1a90*/  FMUL R9, R9, -3.7320504188537597656 ;  /* 0xc06ed9ea09097820 */ /* 0x000fe40000400000 */
[----:B----4-:R-:W-:-:S02]  /*1aa0*/  FFMA R16, R16, R20, R17 ;  /* 0x0000001410107223 */ /* 0x010fc40000000011 */
[C---:B------:R-:W-:Y:S01]  /*1ab0*/  FADD R17, R26.reuse, R9 ;  /* 0x000000091a117221 */ /* 0x040fe20000000000 */
[----:B------:R-:W-:Y:S01]  /*1ac0*/  FMUL R26, R26, -0.26794922351837158203 ;  /* 0xbe8930a41a1a7820 */ /* 0x000fe20000400000 */
[----:B------:R-:W-:Y:S02]  /*1ad0*/  FMUL R9, R9, -3.7320504188537597656 ;  /* 0xc06ed9ea09097820 */ /* 0x000fe40000400000 */
[----:B-----5:R-:W-:Y:S02]  /*1ae0*/  FFMA R17, R17, R19, R16 ;  /* 0x0000001311117223 */ /* 0x020fe40000000010 */
[C---:B------:R-:W-:Y:S01]  /*1af0*/  FADD R16, R26.reuse, R9 ;  /* 0x000000091a107221 */ /* 0x040fe20000000000 */
[----:B------:R-:W-:Y:S01]  /*1b00*/  FMUL R26, R26, -0.26794922351837158203 ;  /* 0xbe8930a41a1a7820 */ /* 0x000fe20000400000 */
[----:B------:R-:W-:Y:S02]  /*1b10*/  FMUL R9, R9, -3.7320504188537597656 ;  /* 0xc06ed9ea09097820 */ /* 0x000fe40000400000 */
[----:B------:R-:W-:-:S02]  /*1b20*/  FFMA R16, R16, R18, R17 ;  /* 0x0000001210107223 */ /* 0x000fc40000000011 */
[C---:B------:R-:W-:Y:S01]  /*1b30*/  FADD R17, R26.reuse, R9 ;  /* 0x000000091a117221 */ /* 0x040fe20000000000 */
[----:B------:R-:W-:Y:S01]  /*1b40*/  FMUL R26, R26, -0.26794922351837158203 ;  /* 0xbe8930a41a1a7820 */ /* 0x000fe20000400000 */
[----:B------:R-:W-:Y:S02]  /*1b50*/  FMUL R9, R9, -3.7320504188537597656 ;  /* 0xc06ed9ea09097820 */ /* 0x000fe40000400000 */
[----:B------:R-:W-:Y:S02]  /*1b60*/  FFMA R16, R17, R21, R16 ;  /* 0x0000001511107223 */ /* 0x000fe40000000010 */
[C---:B------:R-:W-:Y:S01]  /*1b70*/  FADD R17, R26.reuse, R9 ;  /* 0x000000091a117221 */ /* 0x040fe20000000000 */
[----:B------:R-:W-:Y:S01]  /*1b80*/  FMUL R26, R26, -0.26794922351837158203 ;  /* 0xbe8930a41a1a7820 */ /* 0x000fe20000400000 */
[----:B------:R-:W-:Y:S01]  /*1b90*/  FMUL R9, R9, -3.7320504188537597656 ;  /* 0xc06ed9ea09097820 */ /* 0x000fe20000400000 */
[----:B------:R-:W-:Y:S01]  /*1ba0*/  UIADD3 UR4, UPT, UPT, UR4, 0x8, URZ ;  /* 0x0000000804047890 */ /* 0x000fe2000fffe0ff */
[----:B--2---:R-:W-:-:S02]  /*1bb0*/  FFMA R16, R17, R27, R16 ;  /* 0x0000001b11107223 */ /* 0x004fc40000000010 */
[C---:B------:R-:W-:Y:S01]  /*1bc0*/  FADD R27, R26.reuse, R9 ;  /* 0x000000091a1b7221 */ /* 0x040fe20000000000 */
[----:B------:R-:W-:Y:S01]  /*1bd0*/  FMUL R26, R26, -0.26794922351837158203 ;  /* 0xbe8930a41a1a7820 */ /* 0x000fe20000400000 */
[----:B------:R-:W-:Y:S02]  /*1be0*/  FMUL R9, R9, -3.7320504188537597656 ;  /* 0xc06ed9ea09097820 */ /* 0x000fe40000400000 */
[----:B------:R-:W-:-:S07]  /*1bf0*/  FFMA R27, R27, R11, R16 ;  /* 0x0000000b1b1b7223 */ /* 0x000fce0000000010 */
.L_x_13:
        /* <DEDUP_REMOVED lines=10> */
[----:B------:R-:W3:Y:S01]  /*1ca0*/  LDG.E R7, desc[UR6][R16.64] ;  /* 0x0000000610077981 */ /* 0x000ee2000c1e1900 */
[----:B------:R-:W-:-:S05]  /*1cb0*/  IMAD.WIDE R18, R21, 0x4, R16 ;  /* 0x0000000415127825 */ /* 0x000fca00078e0210 */
[----:B------:R-:W4:Y:S01]  /*1cc0*/  LDG.E R23, desc[UR6][R18.64] ;  /* 0x0000000612177981 */ /* 0x000f22000c1e1900 */
[----:B------:R-:W-:-:S06]  /*1cd0*/  IMAD.WIDE R20, R21, 0x4, R18 ;  /* 0x0000000415147825 */ /* 0x000fcc00078e0212 */
[----:B------:R-:W5:Y:S01]  /*1ce0*/  LDG.E R20, desc[UR6][R20.64] ;  /* 0x0000000614147981 */ /* 0x000f62000c1e1900 */
[----:B------:R-:W-:Y:S01]  /*1cf0*/  FMUL R25, R26, -0.26794922351837158203 ;  /* 0xbe8930a41a197820 */ /* 0x000fe20000400000 */
[C---:B------:R-:W-:Y:S01]  /*1d00*/  FADD R26, R9.reuse, R26 ;  /* 0x0000001a091a7221 */ /* 0x040fe20000000000 */
[----:B------:R-:W-:Y:S01]  /*1d10*/  FMUL R28, R9, -3.7320504188537597656 ;  /* 0xc06ed9ea091c7820 */ /* 0x000fe20000400000 */
[----:B------:R-:W-:-:S03]  /*1d20*/  UIADD3 UR4, UPT, UPT, UR4, 0x4, URZ ;  /* 0x0000000404047890 */ /* 0x000fc6000fffe0ff */
[C---:B------:R-:W-:Y:S01]  /*1d30*/  FADD R9, R25.reuse, R28 ;  /* 0x0000001c19097221 */ /* 0x040fe20000000000 */
[----:B------:R-:W-:Y:S01]  /*1d40*/  FMUL R25, R25, -0.26794922351837158203 ;  /* 0xbe8930a419197820 */ /* 0x000fe20000400000 */
[----:B------:R-:W-:Y:S01]  /*1d50*/  FMUL R28, R28, -3.7320504188537597656 ;  /* 0xc06ed9ea1c1c7820 */ /* 0x000fe20000400000 */
[----:B--2---:R-:W-:-:S04]  /*1d60*/  FFMA R24, R26, R24, R27 ;  /* 0x000000181a187223 */ /* 0x004fc8000000001b */
[----:B---3--:R-:W-:Y:S01]  /*1d70*/  FFMA R24, R9, R7, R24 ;  /* 0x0000000709187223 */ /* 0x008fe20000000018 */
[C---:B------:R-:W-:Y:S01]  /*1d80*/  FADD R7, R25.reuse, R28 ;  /* 0x0000001c19077221 */ /* 0x040fe20000000000 */
[----:B------:R-:W-:Y:S01]  /*1d90*/  FMUL R25, R25, -0.26794922351837158203 ;  /* 0xbe8930a419197820 */ /* 0x000fe20000400000 */
[----:B------:R-:W-:Y:S02]  /*1da0*/  FMUL R28, R28, -3.7320504188537597656 ;  /* 0xc06ed9ea1c1c7820 */ /* 0x000fe40000400000 */
[----:B----4-:R-:W-:Y:S02]  /*1db0*/  FFMA R7, R7, R23, R24 ;  /* 0x0000001707077223 */ /* 0x010fe40000000018 */
[C---:B------:R-:W-:Y:S01]  /*1dc0*/  FADD R10, R25.reuse, R28 ;  /* 0x0000001c190a7221 */ /* 0x040fe20000000000 */
[----:B------:R-:W-:Y:S01]  /*1dd0*/  FMUL R26, R25, -0.26794922351837158203 ;  /* 0xbe8930a4191a7820 */ /* 0x000fe20000400000 */
[----:B------:R-:W-:Y:S02]  /*1de0*/  FMUL R9, R28, -3.7320504188537597656 ;  /* 0xc06ed9ea1c097820 */ /* 0x000fe40000400000 */
[----:B-----5:R-:W-:-:S07]  /*1df0*/  FFMA R27, R10, R20, R7 ;  /* 0x000000140a1b7223 */ /* 0x020fce0000000007 */
.L_x_14:
[----:B------:R-:W-:Y:S05]  /*1e00*/  @!P1 BRA `(.L_x_10) ;  /* 0x0000000000389947 */ /* 0x000fea0003800000 */
[----:B------:R-:W0:Y:S01]  /*1e10*/  LDCU UR8, c[0x0][0x390] ;  /* 0x00007200ff0877ac */ /* 0x000e220008000800 */
[----:B------:R-:W-:Y:S01]  /*1e20*/  IADD3 R22, PT, PT, -R22, RZ, RZ ;  /* 0x000000ff16167210 */ /* 0x000fe20007ffe1ff */
[----:B0-----:R-:W-:-:S06]  /*1e30*/  UIMAD UR4, UR4, UR8, URZ ;  /* 0x00000008040472a4 */ /* 0x001fcc000f8e02ff */
[----:B------:R-:W-:-:S07]  /*1e40*/  MOV R7, UR4 ;  /* 0x0000000400077c02 */ /* 0x000fce0008000f00 */
.L_x_15:
[----:B------:R-:W-:-:S06]  /*1e50*/  IMAD.WIDE R10, R7, 0x4, R12 ;  /* 0x00000004070a7825 */ /* 0x000fcc00078e020c */
[----:B------:R-:W2:Y:S01]  /*1e60*/  LDG.E R10, desc[UR6][R10.64] ;  /* 0x000000060a0a7981 */ /* 0x000ea2000c1e1900 */
[----:B------:R-:W-:Y:S01]  /*1e70*/  IADD3 R22, PT, PT, R22, 0x1, RZ ;  /* 0x0000000116167810 */ /* 0x000fe20007ffe0ff */
[C---:B------:R-:W-:Y:S01]  /*1e80*/  FADD R16, R26.reuse, R9 ;  /* 0x000000091a107221 */ /* 0x040fe20000000000 */
[----:B------:R-:W-:Y:S01]  /*1e90*/  IADD3 R7, PT, PT, R7, UR8, RZ ;  /* 0x0000000807077c10 */ /* 0x000fe2000fffe0ff */
[----:B------:R-:W-:Y:S01]  /*1ea0*/  FMUL R26, R26, -0.26794922351837158203 ;  /* 0xbe8930a41a1a7820 */ /* 0x000fe20000400000 */
[----:B------:R-:W-:Y:S01]  /*1eb0*/  ISETP.NE.AND P0, PT, R22, RZ, PT ;  /* 0x000000ff1600720c */ /* 0x000fe20003f05270 */
[----:B------:R-:W-:Y:S01]  /*1ec0*/  FMUL R9, R9, -3.7320504188537597656 ;  /* 0xc06ed9ea09097820 */ /* 0x000fe20000400000 */
[----:B--2---:R-:W-:-:S11]  /*1ed0*/  FFMA R27, R16, R10, R27 ;  /* 0x0000000a101b7223 */ /* 0x004fd6000000001b */
[----:B------:R-:W-:Y:S05]  /*1ee0*/  @P0 BRA `(.L_x_15) ;  /* 0xfffffffc00d80947 */ /* 0x000fea000383ffff */
.L_x_10:
[----:B------:R-:W-:Y:S01]  /*1ef0*/  ISETP.NE.AND P0, PT, R5, RZ, PT ;  /* 0x000000ff0500720c */ /* 0x000fe20003f05270 */
[----:B------:R-:W-:-:S12]  /*1f00*/  HFMA2 R5, -RZ, RZ, 1.875, 0 ;  /* 0x3f800000ff057431 */ /* 0x000fd800000001ff */
        /* <DEDUP_REMOVED lines=13> */
[----:B0-----:R-:W-:-:S07]  /*1fe0*/  FADD R3, R10, -R5 ;  /* 0x800000050a037221 */ /* 0x001fce0000000000 */
[----:B------:R-:W0:Y:S01]  /*1ff0*/  F2I.NTZ R7, R10 ;  /* 0x0000000a00077305 */ /* 0x000e220000203100 */
[----:B------:R-:W-:Y:S01]  /*2000*/  FSETP.GT.AND P1, PT, R5, RZ, PT ;  /* 0x000000ff0500720b */ /* 0x000fe20003f24000 */
[----:B------:R-:W-:-:S04]  /*2010*/  FADD R3, R3, R4 ;  /* 0x0000000403037221 */ /* 0x000fc80000000000 */
[----:B------:R-:W-:Y:S01]  /*2020*/  FFMA R4, R3, R16, 0.0013391353422775864601 ;  /* 0x3aaf85ed03047423 */ /* 0x000fe20000000010 */
[----:B-1----:R-:W-:-:S03]  /*2030*/  FADD R11, R9, R9 ;  /* 0x00000009090b7221 */ /* 0x002fc60000000000 */
[----:B------:R-:W-:Y:S01]  /*2040*/  FFMA R4, R3, R4, 0.0096188392490148544312 ;  /* 0x3c1d985603047423 */ /* 0x000fe20000000004 */
[----:B------:R-:W-:-:S03]  /*2050*/  FADD R11, R6, -R11 ;  /* 0x8000000b060b7221 */ /* 0x000fc60000000000 */
[----:B------:R-:W-:-:S04]  /*2060*/  FFMA R4, R3, R4, 0.055503588169813156128 ;  /* 0x3d6357bb03047423 */ /* 0x000fc80000000004 */
[C---:B------:R-:W-:Y:S01]  /*2070*/  FFMA R16, R3.reuse, R4, 0.24022644758224487305 ;  /* 0x3e75fdec03107423 */ /* 0x040fe20000000004 */
[----:B------:R-:W-:Y:S02]  /*2080*/  SEL R4, RZ, 0x83000000, P1 ;  /* 0x83000000ff047807 */ /* 0x000fe40000800000 */
[----:B------:R-:W-:Y:S01]  /*2090*/  FSETP.GEU.AND P1, PT, R10, RZ, PT ;  /* 0x000000ff0a00720b */ /* 0x000fe20003f2e000 */
[----:B------:R-:W-:Y:S01]  /*20a0*/  FFMA R16, R3, R16, 0.69314718246459960938 ;  /* 0x3f31721803107423 */ /* 0x000fe20000000010 */
[----:B------:R-:W-:Y:S02]  /*20b0*/  IADD3 R5, PT, PT, R4, 0x7f000000, RZ ;  /* 0x7f00000004057810 */ /* 0x000fe40007ffe0ff */
[----:B0-----:R-:W-:Y:S01]  /*20c0*/  LEA R7, R7, -R4, 0x17 ;  /* 0x8000000407077211 */ /* 0x001fe200078eb8ff */
[----:B------:R-:W-:Y:S01]  /*20d0*/  FFMA R16, R3, R16, 1 ;  /* 0x3f80000003107423 */ /* 0x000fe20000000010 */
[----:B------:R-:W-:Y:S02]  /*20e0*/  FSEL R3, RZ, +INF , !P1 ;  /* 0x7f800000ff037808 */ /* 0x000fe40004800000 */
[----:B------:R-:W-:Y:S01]  /*20f0*/  FSETP.NEU.AND P1, PT, |R11|, 1, PT ;  /* 0x3f8000000b00780b */ /* 0x000fe20003f2d200 */
[----:B------:R-:W-:-:S04]  /*2100*/  FMUL R16, R5, R16 ;  /* 0x0000001005107220 */ /* 0x000fc80000400000 */
[----:B------:R-:W-:-:S05]  /*2110*/  @!P0 FMUL R3, R7, R16 ;  /* 0x0000001007038220 */ /* 0x000fca0000400000 */
[----:B------:R-:W-:-:S07]  /*2120*/  FSEL R5, R3, -R3, P1 ;  /* 0x8000000303057208 */ /* 0x000fce0000800000 */
.L_x_16:
[----:B------:R-:W-:Y:S01]  /*2130*/  FADD R10, -R5, 1 ;  /* 0x3f800000050a7421 */ /* 0x000fe20000000100 */
[----:B------:R-:W-:Y:S01]  /*2140*/  FMUL R5, R27, -0.26794922351837158203 ;  /* 0xbe8930a41b057820 */ /* 0x000fe20000400000 */
[----:B------:R-:W-:Y:S02]  /*2150*/  BSSY.RECONVERGENT B0, `(.L_x_17) ;  /* 0x000000d000007945 */ /* 0x000fe40003800200 */
[----:B------:R-:W0:Y:S08]  /*2160*/  MUFU.RCP R3, R10 ;  /* 0x0000000a00037308 */ /* 0x000e300000001000 */
[----:B------:R-:W1:Y:S01]  /*2170*/  FCHK P0, R5, R10 ;  /* 0x0000000a05007302 */ /* 0x000e620000000000 */
[----:B0-----:R-:W-:-:S04]  /*2180*/  FFMA R4, -R10, R3, 1 ;  /* 0x3f8000000a047423 */ /* 0x001fc80000000103 */
[----:B------:R-:W-:-:S04]  /*2190*/  FFMA R4, R3, R4, R3 ;  /* 0x0000000403047223 */ /* 0x000fc80000000003 */
[----:B------:R-:W-:-:S04]  /*21a0*/  FFMA R3, R5, R4, RZ ;  /* 0x0000000405037223 */ /* 0x000fc800000000ff */
[----:B------:R-:W-:-:S04]  /*21b0*/  FFMA R6, -R10, R3, R5 ;  /* 0x000000030a067223 */ /* 0x000fc80000000105 */
[----:B------:R-:W-:Y:S01]  /*21c0*/  FFMA R3, R4, R6, R3 ;  /* 0x0000000604037223 */ /* 0x000fe20000000003 */
[----:B-1----:R-:W-:Y:S06]  /*21d0*/  @!P0 BRA `(.L_x_18) ;  /* 0x0000000000108947 */ /* 0x002fec0003800000 */
[----:B------:R-:W-:Y:S02]  /*21e0*/  MOV R6, R10 ;  /* 0x0000000a00067202 */ /* 0x000fe40000000f00 */
[----:B------:R-:W-:-:S07]  /*21f0*/  MOV R10, 0x2210 ;  /* 0x00002210000a7802 */ /* 0x000fce0000000f00 */
[----:B------:R-:W-:Y:S05]  /*2200*/  CALL.REL.NOINC `($__internal_0_$__cuda_sm3x_div_rn_noftz_f32_slowpath) ;  /* 0x0000001000207944 */ /* 0x000fea0003c00000 */
[----:B------:R-:W-:-:S07]  /*2210*/  MOV R3, R5 ;  /* 0x0000000500037202 */ /* 0x000fce0000000f00 */
.L_x_18:
[----:B------:R-:W-:Y:S05]  /*2220*/  BSYNC.RECONVERGENT B0 ;  /* 0x0000000000007941 */ /* 0x000fea0003800200 */
.L_x_17:
[----:B------:R-:W0:Y:S01]  /*2230*/  LDC R5, c[0x0][0x394] ;  /* 0x0000e500ff057b82 */ /* 0x000e220000000800 */
[----:B------:R1:W-:Y:S01]  /*2240*/  STG.E desc[UR6][R12.64], R3 ;  /* 0x000000030c007986 */ /* 0x0003e2000c101906 */
[----:B0-----:R-:W-:-:S13]  /*2250*/  ISETP.GE.AND P0, PT, R5, 0x2, PT ;  /* 0x000000020500780c */ /* 0x001fda0003f06270 */
[----:B-1----:R-:W-:Y:S05]  /*2260*/  @!P0 BRA `(.L_x_19) ;  /* 0x0000000c00f88947 */ /* 0x002fea0003800000 */
[----:B------:R-:W-:Y:S01]  /*2270*/  IADD3 R7, PT, PT, R8, -R5, RZ ;  /* 0x8000000508077210 */ /* 0x000fe20007ffe0ff */
[----:B------:R-:W-:Y:S01]  /*2280*/  HFMA2 R4, -RZ, RZ, 0, 5.9604644775390625e-08 ;  /* 0x00000001ff047431 */ /* 0x000fe200000001ff */
[----:B------:R-:W-:Y:S02]  /*2290*/  LOP3.LUT R3, R0, 0x7, RZ, 0xc0, !PT ;  /* 0x0000000700037812 */ /* 0x000fe400078ec0ff */
[----:B------:R-:W-:-:S13]  /*22a0*/  ISETP.GE.U32.AND P0, PT, R7, 0x7, PT ;  /* 0x000000070700780c */ /* 0x000fda0003f06070 */
[----:B------:R-:W-:Y:S05]  /*22b0*/  @!P0 BRA `(.L_x_20) ;  /* 0x0000000000b48947 */ /* 0x000fea0003800000 */
[----:B------:R-:W-:Y:S02]  /*22c0*/  LOP3.LUT R8, R0, 0xfffffff8, RZ, 0xc0, !PT ;  /* 0xfffffff800087812 */ /* 0x000fe400078ec0ff */
[----:B------:R-:W-:Y:S02]  /*22d0*/  MOV R9, RZ ;  /* 0x000000ff00097202 */ /* 0x000fe40000000f00 */
[----:B------:R-:W-:Y:S02]  /*22e0*/  MOV R4, RZ ;  /* 0x000000ff00047202 */ /* 0x000fe40000000f00 */
[----:B------:R-:W-:-:S07]  /*22f0*/  IADD3 R8, PT, PT, -R8, RZ, RZ ;  /* 0x000000ff08087210 */ /* 0x000fce0007ffe1ff */
.L_x_21:
[----:B------:R-:W0:Y:S01]  /*2300*/  LDC R6, c[0x0][0x390] ;  /* 0x0000e400ff067b82 */ /* 0x000e220000000800 */
[----:B-1----:R-:W-:-:S04]  /*2310*/  IMAD.WIDE R20, R9, 0x4, R12 ;  /* 0x0000000409147825 */ /* 0x002fc800078e020c */
[----:B0-----:R-:W-:Y:S02]  /*2320*/  IMAD.WIDE R10, R6, 0x4, R20 ;  /* 0x00000004060a7825 */ /* 0x001fe400078e0214 */
[----:B------:R-:W2:Y:S04]  /*2330*/  LDG.E R20, desc[UR6][R20.64] ;  /* 0x0000000614147981 */ /* 0x000ea8000c1e1900 */
[----:B------:R-:W2:Y:S02]  /*2340*/  LDG.E R17, desc[UR6][R10.64] ;  /* 0x000000060a117981 */ /* 0x000ea4000c1e1900 */
[----:B--2---:R-:W-:Y:S01]  /*2350*/  FFMA R23, R20, -0.26794922351837158203, R17 ;  /* 0xbe8930a414177823 */ /* 0x004fe20000000011 */
[----:B------:R-:W-:-:S04]  /*2360*/  IMAD.WIDE R16, R6, 0x4, R10 ;  /* 0x0000000406107825 */ /* 0x000fc800078e020a */
[----:B------:R0:W-:Y:S04]  /*2370*/  STG.E desc[UR6][R10.64], R23 ;  /* 0x000000170a007986 */ /* 0x0001e8000c101906 */
[----:B------:R-:W2:Y:S02]  /*2380*/  LDG.E R18, desc[UR6][R16.64] ;  /* 0x0000000610127981 */ /* 0x000ea4000c1e1900 */
[----:B--2---:R-:W-:Y:S01]  /*2390*/  FFMA R25, R23, -0.26794922351837158203, R18 ;  /* 0xbe8930a417197823 */ /* 0x004fe20000000012 */
[----:B------:R-:W-:-:S04]  /*23a0*/  IMAD.WIDE R18, R6, 0x4, R16 ;  /* 0x0000000406127825 */ /* 0x000fc800078e0210 */
[----:B------:R1:W-:Y:S04]  /*23b0*/  STG.E desc[UR6][R16.64], R25 ;  /* 0x0000001910007986 */ /* 0x0003e8000c101906 */
[----:B------:R-:W2:Y:S01]  /*23c0*/  LDG.E R22, desc[UR6][R18.64] ;  /* 0x0000000612167981 */ /* 0x000ea2000c1e1900 */
[----:B------:R-:W-:-:S04]  /*23d0*/  IMAD.WIDE R20, R6, 0x4, R18 ;  /* 0x0000000406147825 */ /* 0x000fc800078e0212 */
[----:B--2---:R-:W-:-:S05]  /*23e0*/  FFMA R27, R25, -0.26794922351837158203, R22 ;  /* 0xbe8930a4191b7823 */ /* 0x004fca0000000016 */
[----:B------:R2:W-:Y:S04]  /*23f0*/  STG.E desc[UR6][R18.64], R27 ;  /* 0x0000001b12007986 */ /* 0x0005e8000c101906 */
[----:B------:R-:W3:Y:S01]  /*2400*/  LDG.E R22, desc[UR6][R20.64] ;  /* 0x0000000614167981 */ /* 0x000ee2000c1e1900 */
[----:B0-----:R-:W-:-:S04]  /*2410*/  IMAD.WIDE R10, R6, 0x4, R20 ;  /* 0x00000004060a7825 */ /* 0x001fc800078e0214 */
[----:B---3--:R-:W-:-:S05]  /*2420*/  FFMA R29, R27, -0.26794922351837158203, R22 ;  /* 0xbe8930a41b1d7823 */ /* 0x008fca0000000016 */
[----:B------:R0:W-:Y:S04]  /*2430*/  STG.E desc[UR6][R20.64], R29 ;  /* 0x0000001d14007986 */ /* 0x0001e8000c101906 */
[----:B------:R-:W3:Y:S01]  /*2440*/  LDG.E R22, desc[UR6][R10.64] ;  /* 0x000000060a167981 */ /* 0x000ee2000c1e1900 */
[----:B-1----:R-:W-:-:S04]  /*2450*/  IMAD.WIDE R16, R6, 0x4, R10 ;  /* 0x0000000406107825 */ /* 0x002fc800078e020a */
[----:B---3--:R-:W-:-:S05]  /*2460*/  FFMA R23, R29, -0.26794922351837158203, R22 ;  /* 0xbe8930a41d177823 */ /* 0x008fca0000000016 */
[----:B------:R1:W-:Y:S04]  /*2470*/  STG.E desc[UR6][R10.64], R23 ;  /* 0x000000170a007986 */ /* 0x0003e8000c101906 */
[----:B------:R-:W3:Y:S01]  /*2480*/  LDG.E R22, desc[UR6][R16.64] ;  /* 0x0000000610167981 */ /* 0x000ee2000c1e1900 */
[----:B--2---:R-:W-:-:S04]  /*2490*/  IMAD.WIDE R18, R6, 0x4, R16 ;  /* 0x0000000406127825 */ /* 0x004fc800078e0210 */
[----:B---3--:R-:W-:-:S05]  /*24a0*/  FFMA R25, R23, -0.26794922351837158203, R22 ;  /* 0xbe8930a417197823 */ /* 0x008fca0000000016 */
[----:B------:R1:W-:Y:S04]  /*24b0*/  STG.E desc[UR6][R16.64], R25 ;  /* 0x0000001910007986 */ /* 0x0003e8000c101906 */
[----:B------:R-:W2:Y:S01]  /*24c0*/  LDG.E R22, desc[UR6][R18.64] ;  /* 0x0000000612167981 */ /* 0x000ea2000c1e1900 */
[----:B0-----:R-:W-:-:S04]  /*24d0*/  IMAD.WIDE R20, R6, 0x4, R18 ;  /* 0x0000000406147825 */ /* 0x001fc800078e0212 */
[----:B--2---:R-:W-:-:S05]  /*24e0*/  FFMA R27, R25, -0.26794922351837158203, R22 ;  /* 0xbe8930a4191b7823 */ /* 0x004fca0000000016 */
[----:B------:R1:W-:Y:S04]  /*24f0*/  STG.E desc[UR6][R18.64], R27 ;  /* 0x0000001b12007986 */ /* 0x0003e8000c101906 */
[----:B------:R-:W2:Y:S01]  /*2500*/  LDG.E R22, desc[UR6][R20.64] ;  /* 0x0000000614167981 */ /* 0x000ea2000c1e1900 */
[----:B------:R-:W-:Y:S02]  /*2510*/  IADD3 R8, PT, PT, R8, 0x8, RZ ;  /* 0x0000000808087810 */ /* 0x000fe40007ffe0ff */
[----:B------:R-:W-:Y:S02]  /*2520*/  LEA R9, R6, R9, 0x3 ;  /* 0x0000000906097211 */ /* 0x000fe400078e18ff */
[----:B------:R-:W-:Y:S02]  /*2530*/  ISETP.NE.AND P0, PT, R8, RZ, PT ;  /* 0x000000ff0800720c */ /* 0x000fe40003f05270 */
[----:B------:R-:W-:Y:S01]  /*2540*/  IADD3 R4, PT, PT, R4, 0x8, RZ ;  /* 0x0000000804047810 */ /* 0x000fe20007ffe0ff */
[----:B--2---:R-:W-:-:S05]  /*2550*/  FFMA R29, R27, -0.26794922351837158203, R22 ;  /* 0xbe8930a41b1d7823 */ /* 0x004fca0000000016 */
[----:B------:R1:W-:Y:S05]  /*2560*/  STG.E desc[UR6][R20.64], R29 ;  /* 0x0000001d14007986 */ /* 0x0003ea000c101906 */
[----:B------:R-:W-:Y:S05]  /*2570*/  @P0 BRA `(.L_x_21) ;  /* 0xfffffffc00600947 */ /* 0x000fea000383ffff */
[----:B------:R-:W-:-:S07]  /*2580*/  IADD3 R4, PT, PT, R4, 0x1, RZ ;  /* 0x0000000104047810 */ /* 0x000fce0007ffe0ff */
.L_x_20:
[----:B------:R-:W-:-:S13]  /*2590*/  ISETP.NE.AND P0, PT, R3, RZ, PT ;  /* 0x000000ff0300720c */ /* 0x000fda0003f05270 */
[----:B------:R-:W-:Y:S05]  /*25a0*/  @!P0 BRA `(.L_x_22) ;  /* 0x0000000000d48947 */ /* 0x000fea0003800000 */
[----:B------:R-:W-:Y:S02]  /*25b0*/  ISETP.GE.U32.AND P1, PT, R3, 0x4, PT ;  /* 0x000000040300780c */ /* 0x000fe40003f26070 */
[----:B-1----:R-:W-:-:S04]  /*25c0*/  LOP3.LUT R20, R0, 0x3, RZ, 0xc0, !PT ;  /* 0x0000000300147812 */ /* 0x002fc800078ec0ff */
[----:B------:R-:W-:-:S07]  /*25d0*/  ISETP.NE.AND P2, PT, R20, RZ, PT ;  /* 0x000000ff1400720c */ /* 0x000fce0003f45270 */
[----:B------:R-:W-:Y:S06]  /*25e0*/  @!P1 BRA `(.L_x_23) ;  /* 0x0000000000589947 */ /* 0x000fec0003800000 */
[----:B------:R-:W0:Y:S01]  /*25f0*/  LDC R27, c[0x0][0x390] ;  /* 0x0000e400ff1b7b82 */ /* 0x000e220000000800 */
[----:B------:R-:W-:-:S05]  /*2600*/  IADD3 R6, PT, PT, R4, -0x1, RZ ;  /* 0xffffffff04067810 */ /* 0x000fca0007ffe0ff */
[----:B0-----:R-:W-:-:S04]  /*2610*/  IMAD R19, R6, R27, RZ ;  /* 0x0000001b06137224 */ /* 0x001fc800078e02ff */
[----:B------:R-:W-:-:S04]  /*2620*/  IMAD.WIDE R18, R19, 0x4, R12 ;  /* 0x0000000413127825 */ /* 0x000fc800078e020c */
[C---:B------:R-:W-:Y:S02]  /*2630*/  IMAD.WIDE R8, R27.reuse, 0x4, R18 ;  /* 0x000000041b087825 */ /* 0x040fe400078e0212 */
[----:B------:R-:W2:Y:S04]  /*2640*/  LDG.E R18, desc[UR6][R18.64] ;  /* 0x0000000612127981 */ /* 0x000ea8000c1e1900 */
        /* <DEDUP_REMOVED lines=8> */
[----:B------:R-:W2:Y:S01]  /*26d0*/  LDG.E R6, desc[UR6][R16.64] ;  /* 0x0000000610067981 */ /* 0x000ea2000c1e1900 */
[----:B------:R-:W-:-:S04]  /*26e0*/  IMAD.WIDE R18, R27, 0x4, R16 ;  /* 0x000000041b127825 */ /* 0x000fc800078e0210 */
[----:B--2---:R-:W-:-:S05]  /*26f0*/  FFMA R25, R23, -0.26794922351837158203, R6 ;  /* 0xbe8930a417197823 */ /* 0x004fca0000000006 */
[----:B------:R0:W-:Y:S04]  /*2700*/  STG.E desc[UR6][R16.64], R25 ;  /* 0x0000001910007986 */ /* 0x0001e8000c101906 */
[----:B------:R-:W2:Y:S01]  /*2710*/  LDG.E R6, desc[UR6][R18.64] ;  /* 0x0000000612067981 */ /* 0x000ea2000c1e1900 */
[----:B------:R-:W-:Y:S01]  /*2720*/  IADD3 R4, PT, PT, R4, 0x4, RZ ;  /* 0x0000000404047810 */ /* 0x000fe20007ffe0ff */
[----:B--2---:R-:W-:-:S05]  /*2730*/  FFMA R27, R25, -0.26794922351837158203, R6 ;  /* 0xbe8930a4191b7823 */ /* 0x004fca0000000006 */
[----:B------:R0:W-:Y:S02]  /*2740*/  STG.E desc[UR6][R18.64], R27 ;  /* 0x0000001b12007986 */ /* 0x0001e4000c101906 */
.L_x_23:
[----:B------:R-:W-:Y:S05]  /*2750*/  @!P2 BRA `(.L_x_22) ;  /* 0x000000000068a947 */ /* 0x000fea0003800000 */
[----:B------:R-:W-:-:S13]  /*2760*/  ISETP.NE.AND P1, PT, R20, 0x1, PT ;  /* 0x000000011400780c */ /* 0x000fda0003f25270 */
[----:B0-----:R-:W0:Y:S01]  /*2770*/  @P1 LDC R19, c[0x0][0x390] ;  /* 0x0000e400ff131b82 */ /* 0x001e220000000800 */
[----:B------:R-:W-:-:S05]  /*2780*/  @P1 IADD3 R6, PT, PT, R4, -0x1, RZ ;  /* 0xffffffff04061810 */ /* 0x000fca0007ffe0ff */
[----:B0-----:R-:W-:-:S04]  /*2790*/  @P1 IMAD R17, R6, R19, RZ ;  /* 0x0000001306111224 */ /* 0x001fc800078e02ff */
[----:B------:R-:W-:-:S04]  /*27a0*/  @P1 IMAD.WIDE R16, R17, 0x4, R12 ;  /* 0x0000000411101825 */ /* 0x000fc800078e020c */
[----:B------:R-:W-:Y:S02]  /*27b0*/  @P1 IMAD.WIDE R10, R19, 0x4, R16 ;  /* 0x00000004130a1825 */ /* 0x000fe400078e0210 */
[----:B------:R-:W2:Y:S04]  /*27c0*/  @P1 LDG.E R16, desc[UR6][R16.64] ;  /* 0x0000000610101981 */ /* 0x000ea8000c1e1900 */
[----:B------:R-:W2:Y:S01]  /*27d0*/  @P1 LDG.E R9, desc[UR6][R10.64] ;  /* 0x000000060a091981 */ /* 0x000ea2000c1e1900 */
[----:B------:R-:W-:-:S04]  /*27e0*/  LOP3.LUT R18, R0, 0x1, RZ, 0xc0, !PT ;  /* 0x0000000100127812 */ /* 0x000fc800078ec0ff */
[----:B------:R-:W-:Y:S02]  /*27f0*/  ISETP.NE.U32.AND P2, PT, R18, 0x1, PT ;  /* 0x000000011200780c */ /* 0x000fe40003f45070 */
[----:B------:R-:W-:Y:S01]  /*2800*/  @P1 IADD3 R4, PT, PT, R4, 0x2, RZ ;  /* 0x0000000204041810 */ /* 0x000fe20007ffe0ff */
[----:B--2---:R-:W-:Y:S01]  /*2810*/  @P1 FFMA R21, R16, -0.26794922351837158203, R9 ;  /* 0xbe8930a410151823 */ /* 0x004fe20000000009 */
[----:B------:R-:W-:-:S09]  /*2820*/  @P1 IMAD.WIDE R8, R19, 0x4, R10 ;  /* 0x0000000413081825 */ /* 0x000fd200078e020a */
[----:B------:R-:W0:Y:S01]  /*2830*/  @!P2 LDC R19, c[0x0][0x390] ;  /* 0x0000e400ff13ab82 */ /* 0x000e220000000800 */
[----:B------:R1:W-:Y:S04]  /*2840*/  @P1 STG.E desc[UR6][R10.64], R21 ;  /* 0x000000150a001986 */ /* 0x0003e8000c101906 */
[----:B------:R-:W2:Y:S01]  /*2850*/  @P1 LDG.E R6, desc[UR6][R8.64] ;  /* 0x0000000608061981 */ /* 0x000ea2000c1e1900 */
[----:B------:R-:W-:-:S05]  /*2860*/  @!P2 IADD3 R4, PT, PT, R4, -0x1, RZ ;  /* 0xffffffff0404a810 */ /* 0x000fca0007ffe0ff */
[----:B0-----:R-:W-:-:S04]  /*2870*/  @!P2 IMAD R17, R4, R19, RZ ;  /* 0x000000130411a224 */ /* 0x001fc800078e02ff */
[----:B------:R-:W-:-:S04]  /*2880*/  @!P2 IMAD.WIDE R16, R17, 0x4, R12 ;  /* 0x000000041110a825 */ /* 0x000fc800078e020c */
[----:B------:R-:W-:-:S04]  /*2890*/  @!P2 IMAD.WIDE R18, R19, 0x4, R16 ;  /* 0x000000041312a825 */ /* 0x000fc800078e0210 */
[----:B--2---:R-:W-:-:S05]  /*28a0*/  @P1 FFMA R23, R21, -0.26794922351837158203, R6 ;  /* 0xbe8930a415171823 */ /* 0x004fca0000000006 */
[----:B------:R2:W-:Y:S04]  /*28b0*/  @P1 STG.E desc[UR6][R8.64], R23 ;  /* 0x0000001708001986 */ /* 0x0005e8000c101906 */
[----:B------:R-:W3:Y:S04]  /*28c0*/  @!P2 LDG.E R16, desc[UR6][R16.64] ;  /* 0x000000061010a981 */ /* 0x000ee8000c1e1900 */
[----:B-1----:R-:W3:Y:S02]  /*28d0*/  @!P2 LDG.E R11, desc[UR6][R18.64] ;  /* 0x00000006120ba981 */ /* 0x002ee4000c1e1900 */
[----:B---3--:R-:W-:-:S05]  /*28e0*/  @!P2 FFMA R11, R16, -0.26794922351837158203, R11 ;  /* 0xbe8930a4100ba823 */ /* 0x008fca000000000b */
[----:B------:R2:W-:Y:S02]  /*28f0*/  @!P2 STG.E desc[UR6][R18.64], R11 ;  /* 0x0000000b1200a986 */ /* 0x0005e4000c101906 */
.L_x_22:
[----:B------:R-:W0:Y:S01]  /*2900*/  LDG.E R4, desc[UR6][R14.64] ;  /* 0x000000060e047981 */ /* 0x000e22000c1e1900 */
[----:B------:R-:W-:Y:S01]  /*2910*/  ISETP.GE.U32.AND P1, PT, R7, 0x7, PT ;  /* 0x000000070700780c */ /* 0x000fe20003f26070 */
[----:B0-2---:R-:W-:-:S05]  /*2920*/  FMUL R9, R4, 0.21132488548755645752 ;  /* 0x3e58658d04097820 */ /* 0x005fca0000400000 */
[----:B------:R0:W-:Y:S07]  /*2930*/  STG.E desc[UR6][R14.64], R9 ;  /* 0x000000090e007986 */ /* 0x0001ee000c101906 */
[----:B------:R-:W-:Y:S05]  /*2940*/  @!P1 BRA `(.L_x_24) ;  /* 0x0000000400309947 */ /* 0x000fea0003800000 */
[----:B------:R-:W2:Y:S01]  /*2950*/  LDC R4, c[0x0][0x390] ;  /* 0x0000e400ff047b82 */ /* 0x000ea20000000800 */
[C---:B0-----:R-:W-:Y:S02]  /*2960*/  IADD3 R9, PT, PT, R5.reuse, -0x3, RZ ;  /* 0xfffffffd05097810 */ /* 0x041fe40007ffe0ff */
[C---:B-1----:R-:W-:Y:S02]  /*2970*/  IADD3 R11, PT, PT, R5.reuse, -0x4, RZ ;  /* 0xfffffffc050b7810 */ /* 0x042fe40007ffe0ff */
[C---:B------:R-:W-:Y:S02]  /*2980*/  IADD3 R15, PT, PT, R5.reuse, -0x5, RZ ;  /* 0xfffffffb050f7810 */ /* 0x040fe40007ffe0ff */
[C---:B------:R-:W-:Y:S02]  /*2990*/  IADD3 R17, PT, PT, R5.reuse, -0x6, RZ ;  /* 0xfffffffa05117810 */ /* 0x040fe40007ffe0ff */
[C---:B------:R-:W-:Y:S02]  /*29a0*/  IADD3 R19, PT, PT, R5.reuse, -0x7, RZ ;  /* 0xfffffff905137810 */ /* 0x040fe40007ffe0ff */
[----:B------:R-:W-:-:S02]  /*29b0*/  IADD3 R21, PT, PT, R5, -0x8, RZ ;  /* 0xfffffff805157810 */ /* 0x000fc40007ffe0ff */
[----:B------:R-:W-:Y:S02]  /*29c0*/  IADD3 R29, PT, PT, R5, -0x9, RZ ;  /* 0xfffffff7051d7810 */ /* 0x000fe40007ffe0ff */
[----:B------:R-:W-:-:S04]  /*29d0*/  LOP3.LUT R6, R0, 0xfffffff8, RZ, 0xc0, !PT ;  /* 0xfffffff800067812 */ /* 0x000fc800078ec0ff */
[----:B------:R-:W-:Y:S01]  /*29e0*/  IADD3 R6, PT, PT, -R6, RZ, RZ ;  /* 0x000000ff06067210 */ /* 0x000fe20007ffe1ff */
[-C--:B--2---:R-:W-:Y:S02]  /*29f0*/  IMAD R5, R7, R4.reuse, RZ ;  /* 0x0000000407057224 */ /* 0x084fe400078e02ff */
[-C--:B------:R-:W-:Y:S02]  /*2a00*/  IMAD R7, R9, R4.reuse, RZ ;  /* 0x0000000409077224 */ /* 0x080fe400078e02ff */
[-C--:B------:R-:W-:Y:S02]  /*2a10*/  IMAD R9, R11, R4.reuse, RZ ;  /* 0x000000040b097224 */ /* 0x080fe400078e02ff */
[-C--:B------:R-:W-:Y:S02]  /*2a20*/  IMAD R11, R15, R4.reuse, RZ ;  /* 0x000000040f0b7224 */ /* 0x080fe400078e02ff */
[-C--:B------:R-:W-:Y:S02]  /*2a30*/  IMAD R15, R17, R4.reuse, RZ ;  /* 0x00000004110f7224 */ /* 0x080fe400078e02ff */
[----:B------:R-:W-:-:S02]  /*2a40*/  IMAD R17, R19, R4, RZ ;  /* 0x0000000413117224 */ /* 0x000fc400078e02ff */
[-C--:B------:R-:W-:Y:S02]  /*2a50*/  IMAD R19, R21, R4.reuse, RZ ;  /* 0x0000000415137224 */ /* 0x080fe400078e02ff */
[----:B------:R-:W-:-:S07]  /*2a60*/  IMAD R29, R29, R4, RZ ;  /* 0x000000041d1d7224 */ /* 0x000fce00078e02ff */
.L_x_25:
[----:B--2---:R-:W-:-:S04]  /*2a70*/  IMAD.WIDE R22, R2, 0x4, R12 ;  /* 0x0000000402167825 */ /* 0x004fc800078e020c */
[----:B------:R-:W-:Y:S02]  /*2a80*/  IMAD.WIDE R20, R5, 0x4, R12 ;  /* 0x0000000405147825 */ /* 0x000fe400078e020c */
[----:B------:R-:W2:Y:S04]  /*2a90*/  LDG.E R22, desc[UR6][R22.64] ;  /* 0x0000000616167981 */ /* 0x000ea8000c1e1900 */
[----:B------:R-:W2:Y:S02]  /*2aa0*/  LDG.E R25, desc[UR6][R20.64] ;  /* 0x0000000614197981 */ /* 0x000ea4000c1e1900 */
[----:B--2---:R-:W-:-:S04]  /*2ab0*/  FADD R25, R22, -R25 ;  /* 0x8000001916197221 */ /* 0x004fc80000000000 */
[----:B------:R-:W-:Y:S01]  /*2ac0*/  FMUL R8, R25, -0.26794922351837158203 ;  /* 0xbe8930a419087820 */ /* 0x000fe20000400000 */
[----:B------:R-:W-:-:S04]  /*2ad0*/  IMAD.WIDE R24, R7, 0x4, R12 ;  /* 0x0000000407187825 */ /* 0x000fc800078e020c */
[----:B------:R0:W-:Y:S04]  /*2ae0*/  STG.E desc[UR6][R20.64], R8 ;  /* 0x0000000814007986 */ /* 0x0001e8000c101906 */
        /* <DEDUP_REMOVED lines=10> */
[----:B0-----:R-:W3:Y:S02]  /*2b90*/  LDG.E R21, desc[UR6][R22.64] ;  /* 0x0000000616157981 */ /* 0x001ee4000c1e1900 */
[----:B---3--:R-:W-:-:S04]  /*2ba0*/  FADD R21, R14, -R21 ;  /* 0x800000150e157221 */ /* 0x008fc80000000000 */
[----:B------:R-:W-:Y:S01]  /*2bb0*/  FMUL R8, R21, -0.26794922351837158203 ;  /* 0xbe8930a415087820 */ /* 0x000fe20000400000 */
[----:B------:R-:W-:-:S04]  /*2bc0*/  IMAD.WIDE R20, R15, 0x4, R12 ;  /* 0x000000040f147825 */ /* 0x000fc800078e020c */
[----:B------:R0:W-:Y:S04]  /*2bd0*/  STG.E desc[UR6][R22.64], R8 ;  /* 0x0000000816007986 */ /* 0x0001e8000c101906 */
[----:B-1----:R-:W3:Y:S02]  /*2be0*/  LDG.E R25, desc[UR6][R20.64] ;  /* 0x0000000614197981 */ /* 0x002ee4000c1e1900 */
[----:B---3--:R-:W-:-:S04]  /*2bf0*/  FADD R25, R8, -R25 ;  /* 0x8000001908197221 */ /* 0x008fc80000000000 */
[----:B------:R-:W-:Y:S01]  /*2c00*/  FMUL R10, R25, -0.26794922351837158203 ;  /* 0xbe8930a4190a7820 */ /* 0x000fe20000400000 */
[----:B------:R-:W-:-:S04]  /*2c10*/  IMAD.WIDE R24, R17, 0x4, R12 ;  /* 0x0000000411187825 */ /* 0x000fc800078e020c */
[----:B------:R1:W-:Y:S04]  /*2c20*/  STG.E desc[UR6][R20.64], R10 ;  /* 0x0000000a14007986 */ /* 0x0003e8000c101906 */
[----:B--2---:R-:W2:Y:S02]  /*2c30*/  LDG.E R27, desc[UR6][R24.64] ;  /* 0x00000006181b7981 */ /* 0x004ea4000c1e1900 */
        /* <DEDUP_REMOVED lines=9> */
[----:B-1----:R-:W3:Y:S01]  /*2cd0*/  LDG.E R21, desc[UR6][R22.64] ;  /* 0x0000000616157981 */ /* 0x002ee2000c1e1900 */
[----:B------:R-:W-:Y:S01]  /*2ce0*/  IADD3 R6, PT, PT, R6, 0x8, RZ ;  /* 0x0000000806067810 */ /* 0x000fe20007ffe0ff */
[----:B------:R-:W-:Y:S01]  /*2cf0*/  UIADD3 UR5, UPT, UPT, UR5, -0x8, URZ ;  /* 0xfffffff805057890 */ /* 0x000fe2000fffe0ff */
[----:B------:R-:W-:Y:S02]  /*2d00*/  IADD3 R10, PT, PT, -R4, RZ, RZ ;  /* 0x000000ff040a7210 */ /* 0x000fe40007ffe1ff */
[----:B------:R-:W-:Y:S02]  /*2d10*/  ISETP.NE.AND P1, PT, R6, RZ, PT ;  /* 0x000000ff0600720c */ /* 0x000fe40003f25270 */
[----:B------:R-:W-:-:S02]  /*2d20*/  LEA R7, R10, R7, 0x3 ;  /* 0x000000070a077211 */ /* 0x000fc400078e18ff */
[C---:B------:R-:W-:Y:S02]  /*2d30*/  LEA R9, R10.reuse, R9, 0x3 ;  /* 0x000000090a097211 */ /* 0x040fe400078e18ff */
[C---:B------:R-:W-:Y:S02]  /*2d40*/  LEA R11, R10.reuse, R11, 0x3 ;  /* 0x0000000b0a0b7211 */ /* 0x040fe400078e18ff */
[C---:B------:R-:W-:Y:S02]  /*2d50*/  LEA R15, R10.reuse, R15, 0x3 ;  /* 0x0000000f0a0f7211 */ /* 0x040fe400078e18ff */
[C---:B------:R-:W-:Y:S02]  /*2d60*/  LEA R17, R10.reuse, R17, 0x3 ;  /* 0x000000110a117211 */ /* 0x040fe400078e18ff */
[C---:B------:R-:W-:Y:S02]  /*2d70*/  LEA R19, R10.reuse, R19, 0x3 ;  /* 0x000000130a137211 */ /* 0x040fe400078e18ff */
[----:B------:R-:W-:-:S02]  /*2d80*/  LEA R29, R10, R29, 0x3 ;  /* 0x0000001d0a1d7211 */ /* 0x000fc400078e18ff */
[C---:B------:R-:W-:Y:S02]  /*2d90*/  LEA R5, R10.reuse, R5, 0x3 ;  /* 0x000000050a057211 */ /* 0x040fe400078e18ff */
[----:B------:R-:W-:Y:S01]  /*2da0*/  LEA R2, R10, R2, 0x3 ;  /* 0x000000020a027211 */ /* 0x000fe200078e18ff */
[----:B---3--:R-:W-:-:S04]  /*2db0*/  FADD R21, R8, -R21 ;  /* 0x8000001508157221 */ /* 0x008fc80000000000 */
[----:B------:R-:W-:-:S05]  /*2dc0*/  FMUL R21, R21, -0.26794922351837158203 ;  /* 0xbe8930a415157820 */ /* 0x000fca0000400000 */
[----:B------:R2:W-:Y:S01]  /*2dd0*/  STG.E desc[UR6][R22.64], R21 ;  /* 0x0000001516007986 */ /* 0x0005e2000c101906 */
[----:B------:R-:W-:Y:S05]  /*2de0*/  @P1 BRA `(.L_x_25) ;  /* 0xfffffffc00201947 */ /* 0x000fea000383ffff */
[----:B------:R-:W-:-:S06]  /*2df0*/  UIADD3 UR4, UPT, UPT, UR5, -0x2, URZ ;  /* 0xfffffffe05047890 */ /* 0x000fcc000fffe0ff */
[----:B------:R-:W-:-:S07]  /*2e00*/  MOV R7, UR4 ;  /* 0x0000000400077c02 */ /* 0x000fce0008000f00 */
.L_x_24:
[----:B------:R-:W-:Y:S05]  /*2e10*/  @!P0 EXIT ;  /* 0x000000000000894d */ /* 0x000fea0003800000 */
[----:B------:R-:W-:Y:S02]  /*2e20*/  ISETP.GE.U32.AND P0, PT, R3, 0x4, PT ;  /* 0x000000040300780c */ /* 0x000fe40003f06070 */
[----:B0-2---:R-:W-:-:S04]  /*2e30*/  LOP3.LUT R14, R0, 0x3, RZ, 0xc0, !PT ;  /* 0x00000003000e7812 */ /* 0x005fc800078ec0ff */
[----:B------:R-:W-:-:S07]  /*2e40*/  ISETP.NE.AND P1, PT, R14, RZ, PT ;  /* 0x000000ff0e00720c */ /* 0x000fce0003f25270 */
[----:B------:R-:W-:Y:S06]  /*2e50*/  @!P0 BRA `(.L_x_26) ;  /* 0x0000000000748947 */ /* 0x000fec0003800000 */
[----:B------:R-:W1:Y:S02]  /*2e60*/  LDCU UR4, c[0x0][0x390] ;  /* 0x00007200ff0477ac */ /* 0x000e640008000800 */
[----:B-1----:R-:W-:-:S04]  /*2e70*/  IMAD R11, R7, UR4, RZ ;  /* 0x00000004070b7c24 */ /* 0x002fc8000f8e02ff */
[C---:B------:R-:W-:Y:S01]  /*2e80*/  IMAD.WIDE R4, R11.reuse, 0x4, R12 ;  /* 0x000000040b047825 */ /* 0x040fe200078e020c */
[----:B------:R-:W-:-:S04]  /*2e90*/  IADD3 R3, PT, PT, R11, UR4, RZ ;  /* 0x000000040b037c10 */ /* 0x000fc8000fffe0ff */
[----:B------:R-:W2:Y:S01]  /*2ea0*/  LDG.E R9, desc[UR6][R4.64] ;  /* 0x0000000604097981 */ /* 0x000ea2000c1e1900 */
[----:B------:R-:W-:-:S06]  /*2eb0*/  IMAD.WIDE R2, R3, 0x4, R12 ;  /* 0x0000000403027825 */ /* 0x000fcc00078e020c */
[----:B------:R-:W2:Y:S01]  /*2ec0*/  LDG.E R2, desc[UR6][R2.64] ;  /* 0x0000000602027981 */ /* 0x000ea2000c1e1900 */
[----:B------:R-:W-:Y:S01]  /*2ed0*/  IADD3 R11, PT, PT, R11, -UR4, RZ ;  /* 0x800000040b0b7c10 */ /* 0x000fe2000fffe0ff */
[----:B--2---:R-:W-:-:S04]  /*2ee0*/  FADD R9, R2, -R9 ;  /* 0x8000000902097221 */ /* 0x004fc80000000000 */
[----:B------:R-:W-:Y:S01]  /*2ef0*/  FMUL R15, R9, -0.26794922351837158203 ;  /* 0xbe8930a4090f7820 */ /* 0x000fe20000400000 */
[----:B------:R-:W-:-:S04]  /*2f00*/  IMAD.WIDE R8, R11, 0x4, R12 ;  /* 0x000000040b087825 */ /* 0x000fc800078e020c */
[----:B------:R0:W-:Y:S04]  /*2f10*/  STG.E desc[UR6][R4.64], R15 ;  /* 0x0000000f04007986 */ /* 0x0001e8000c101906 */
[----:B------:R-:W2:Y:S01]  /*2f20*/  LDG.E R6, desc[UR6][R8.64] ;  /* 0x0000000608067981 */ /* 0x000ea2000c1e1900 */
[----:B------:R-:W-:-:S05]  /*2f30*/  IADD3 R19, PT, PT, R11, -UR4, RZ ;  /* 0x800000040b137c10 */ /* 0x000fca000fffe0ff */
[----:B------:R-:W-:-:S04]  /*2f40*/  IMAD.WIDE R10, R19, 0x4, R12 ;  /* 0x00000004130a7825 */ /* 0x000fc800078e020c */
[----:B--2---:R-:W-:-:S04]  /*2f50*/  FADD R6, R15, -R6 ;  /* 0x800000060f067221 */ /* 0x004fc80000000000 */
[----:B------:R-:W-:-:S05]  /*2f60*/  FMUL R17, R6, -0.26794922351837158203 ;  /* 0xbe8930a406117820 */ /* 0x000fca0000400000 */
[----:B------:R2:W-:Y:S04]  /*2f70*/  STG.E desc[UR6][R8.64], R17 ;  /* 0x0000001108007986 */ /* 0x0005e8000c101906 */
[----:B------:R-:W3:Y:S01]  /*2f80*/  LDG.E R2, desc[UR6][R10.64] ;  /* 0x000000060a027981 */ /* 0x000ee2000c1e1900 */
[----:B------:R-:W-:Y:S01]  /*2f90*/  IADD3 R3, PT, PT, R19, -UR4, RZ ;  /* 0x8000000413037c10 */ /* 0x000fe2000fffe0ff */
[----:B---3--:R-:W-:-:S04]  /*2fa0*/  FADD R2, R17, -R2 ;  /* 0x8000000211027221 */ /* 0x008fc80000000000 */
[----:B------:R-:W-:Y:S01]  /*2fb0*/  FMUL R19, R2, -0.26794922351837158203 ;  /* 0xbe8930a402137820 */ /* 0x000fe20000400000 */
[----:B------:R-:W-:-:S04]  /*2fc0*/  IMAD.WIDE R2, R3, 0x4, R12 ;  /* 0x0000000403027825 */ /* 0x000fc800078e020c */
[----:B------:R2:W-:Y:S04]  /*2fd0*/  STG.E desc[UR6][R10.64], R19 ;  /* 0x000000130a007986 */ /* 0x0005e8000c101906 */
[----:B0-----:R-:W3:Y:S01]  /*2fe0*/  LDG.E R4, desc[UR6][R2.64] ;  /* 0x0000000602047981 */ /* 0x001ee2000c1e1900 */
[----:B------:R-:W-:Y:S01]  /*2ff0*/  IADD3 R7, PT, PT, R7, -0x4, RZ ;  /* 0xfffffffc07077810 */ /* 0x000fe20007ffe0ff */
[----:B---3--:R-:W-:-:S04]  /*3000*/  FADD R4, R19, -R4 ;  /* 0x8000000413047221 */ /* 0x008fc80000000000 */
[----:B------:R-:W-:-:S05]  /*3010*/  FMUL R5, R4, -0.26794922351837158203 ;  /* 0xbe8930a404057820 */ /* 0x000fca0000400000 */
[----:B------:R2:W-:Y:S02]  /*3020*/  STG.E desc[UR6][R2.64], R5 ;  /* 0x0000000502007986 */ /* 0x0005e4000c101906 */
.L_x_26:
[----:B------:R-:W-:Y:S05]  /*3030*/  @!P1 EXIT ;  /* 0x000000000000994d */ /* 0x000fea0003800000 */
[----:B------:R-:W-:Y:S02]  /*3040*/  ISETP.NE.AND P0, PT, R14, 0x1, PT ;  /* 0x000000010e00780c */ /* 0x000fe40003f05270 */
[----:B------:R-:W-:-:S04]  /*3050*/  LOP3.LUT R0, R0, 0x1, RZ, 0xc0, !PT ;  /* 0x0000000100007812 */ /* 0x000fc800078ec0ff */
[----:B------:R-:W-:-:S07]  /*3060*/  ISETP.NE.U32.AND P1, PT, R0, 0x1, PT ;  /* 0x000000010000780c */ /* 0x000fce0003f25070 */
[----:B------:R-:W-:Y:S06]  /*3070*/  @!P0 BRA `(.L_x_27) ;  /* 0x0000000000448947 */ /* 0x000fec0003800000 */
[----:B------:R-:W1:Y:S02]  /*3080*/  LDCU UR4, c[0x0][0x390] ;  /* 0x00007200ff0477ac */ /* 0x000e640008000800 */
[----:B-12---:R-:W-:-:S04]  /*3090*/  IMAD R11, R7, UR4, RZ ;  /* 0x00000004070b7c24 */ /* 0x006fc8000f8e02ff */
        /* <DEDUP_REMOVED lines=11> */
[----:B------:R-:W-:Y:S01]  /*3150*/  IADD3 R7, PT, PT, R7, -0x2, RZ ;  /* 0xfffffffe07077810 */ /* 0x000fe20007ffe0ff */
[----:B--2---:R-:W-:-:S04]  /*3160*/  FADD R0, R11, -R0 ;  /* 0x800000000b007221 */ /* 0x004fc80000000000 */
[----:B------:R-:W-:-:S05]  /*3170*/  FMUL R15, R0, -0.26794922351837158203 ;  /* 0xbe8930a4000f7820 */ /* 0x000fca0000400000 */
[----:B------:R0:W-:Y:S02]  /*3180*/  STG.E desc[UR6][R8.64], R15 ;  /* 0x0000000f08007986 */ /* 0x0001e4000c101906 */
.L_x_27:
[----:B------:R-:W-:Y:S05]  /*3190*/  @P1 EXIT ;  /* 0x000000000000194d */ /* 0x000fea0003800000 */
[----:B------:R-:W2:Y:S02]  /*31a0*/  LDCU UR4, c[0x0][0x390] ;  /* 0x00007200ff0477ac */ /* 0x000ea40008000800 */
[----:B--2---:R-:W-:-:S05]  /*31b0*/  IMAD R3, R7, UR4, RZ ;  /* 0x0000000407037c24 */ /* 0x004fca000f8e02ff */
[C---:B0-----:R-:W-:Y:S01]  /*31c0*/  IADD3 R5, PT, PT, R3.reuse, UR4, RZ ;  /* 0x0000000403057c10 */ /* 0x041fe2000fffe0ff */
[----:B------:R-:W-:-:S04]  /*31d0*/  IMAD.WIDE R2, R3, 0x4, R12 ;  /* 0x0000000403027825 */ /* 0x000fc800078e020c */
[----:B------:R-:W-:Y:S02]  /*31e0*/  IMAD.WIDE R12, R5, 0x4, R12 ;  /* 0x00000004050c7825 */ /* 0x000fe400078e020c */
[----:B------:R-:W2:Y:S04]  /*31f0*/  LDG.E R5, desc[UR6][R2.64] ;  /* 0x0000000602057981 */ /* 0x000ea8000c1e1900 */
[----:B------:R-:W2:Y:S02]  /*3200*/  LDG.E R12, desc[UR6][R12.64] ;  /* 0x000000060c0c7981 */ /* 0x000ea4000c1e1900 */
[----:B--2---:R-:W-:-:S04]  /*3210*/  FADD R5, R12, -R5 ;  /* 0x800000050c057221 */ /* 0x004fc80000000000 */
[----:B------:R-:W-:-:S05]  /*3220*/  FMUL R5, R5, -0.26794922351837158203 ;  /* 0xbe8930a405057820 */ /* 0x000fca0000400000 */
[----:B------:R-:W-:Y:S01]  /*3230*/  STG.E desc[UR6][R2.64], R5 ;  /* 0x0000000502007986 */ /* 0x000fe2000c101906 */
[----:B------:R-:W-:Y:S05]  /*3240*/  EXIT ;  /* 0x000000000000794d */ /* 0x000fea0003800000 */
.L_x_19:
[----:B------:R-:W2:Y:S02]  /*3250*/  LDG.E R0, desc[UR6][R14.64] ;  /* 0x000000060e007981 */ /* 0x000ea4000c1e1900 */
[----:B--2---:R-:W-:-:S05]  /*3260*/  FMUL R3, R0, 0.21132488548755645752 ;  /* 0x3e58658d00037820 */ /* 0x004fca0000400000 */
[----:B------:R-:W-:Y:S01]  /*3270*/  STG.E desc[UR6][R14.64], R3 ;  /* 0x000000030e007986 */ /* 0x000fe2000c101906 */
[----:B------:R-:W-:Y:S05]  /*3280*/  EXIT ;  /* 0x000000000000794d */ /* 0x000fea0003800000 */
        .weak           $__internal_0_$__cuda_sm3x_div_rn_noftz_f32_slowpath
        .type           $__internal_0_$__cuda_sm3x_div_rn_noftz_f32_slowpath,@function
        .size           $__internal_0_$__cuda_sm3x_div_rn_noftz_f32_slowpath,(.L_x_83 - $__internal_0_$__cuda_sm3x_div_rn_noftz_f32_slowpath)
$__internal_0_$__cuda_sm3x_div_rn_noftz_f32_slowpath:
[----:B------:R-:W-:Y:S01]  /*3290*/  SHF.R.U32.HI R9, RZ, 0x17, R6 ;  /* 0x00000017ff097819 */ /* 0x000fe20000011606 */
[----:B------:R-:W-:Y:S01]  /*32a0*/  BSSY.RECONVERGENT B1, `(.L_x_28) ;  /* 0x0000062000017945 */ /* 0x000fe20003800200 */
[----:B------:R-:W-:Y:S02]  /*32b0*/  SHF.R.U32.HI R7, RZ, 0x17, R5 ;  /* 0x00000017ff077819 */ /* 0x000fe40000011605 */
[----:B------:R-:W-:Y:S02]  /*32c0*/  LOP3.LUT R9, R9, 0xff, RZ, 0xc0, !PT ;  /* 0x000000ff09097812 */ /* 0x000fe400078ec0ff */
[----:B------:R-:W-:Y:S02]  /*32d0*/  LOP3.LUT R16, R7, 0xff, RZ, 0xc0, !PT ;  /* 0x000000ff07107812 */ /* 0x000fe400078ec0ff */
[----:B------:R-:W-:Y:S02]  /*32e0*/  IADD3 R17, PT, PT, R9, -0x1, RZ ;  /* 0xffffffff09117810 */ /* 0x000fe40007ffe0ff */
[----:B------:R-:W-:-:S02]  /*32f0*/  IADD3 R11, PT, PT, R16, -0x1, RZ ;  /* 0xffffffff100b7810 */ /* 0x000fc40007ffe0ff */
[----:B------:R-:W-:-:S04]  /*3300*/  ISETP.GT.U32.AND P0, PT, R17, 0xfd, PT ;  /* 0x000000fd1100780c */ /* 0x000fc80003f04070 */
[----:B------:R-:W-:-:S13]  /*3310*/  ISETP.GT.U32.OR P0, PT, R11, 0xfd, P0 ;  /* 0x000000fd0b00780c */ /* 0x000fda0000704470 */
[----:B------:R-:W-:Y:S01]  /*3320*/  @!P0 MOV R7, RZ ;  /* 0x000000ff00078202 */ /* 0x000fe20000000f00 */
[----:B------:R-:W-:Y:S06]  /*3330*/  @!P0 BRA `(.L_x_29) ;  /* 0x00000000005c8947 */ /* 0x000fec0003800000 */
[----:B------:R-:W-:Y:S02]  /*3340*/  FSETP.GTU.FTZ.AND P0, PT, |R5|, +INF , PT ;  /* 0x7f8000000500780b */ /* 0x000fe40003f1c200 */
[----:B------:R-:W-:-:S04]  /*3350*/  FSETP.GTU.FTZ.AND P1, PT, |R6|, +INF , PT ;  /* 0x7f8000000600780b */ /* 0x000fc80003f3c200 */
[----:B------:R-:W-:-:S13]  /*3360*/  PLOP3.LUT P0, PT, P0, P1, PT, 0xf8, 0x8f ;  /* 0x00000000008f781c */ /* 0x000fda0000703f70 */
[----:B------:R-:W-:Y:S05]  /*3370*/  @P0 BRA `(.L_x_30) ;  /* 0x00000004004c0947 */ /* 0x000fea0003800000 */
[----:B------:R-:W-:-:S13]  /*3380*/  LOP3.LUT P0, RZ, R6, 0x7fffffff, R5, 0xc8, !PT ;  /* 0x7fffffff06ff7812 */ /* 0x000fda000780c805 */
[----:B------:R-:W-:Y:S05]  /*3390*/  @!P0 BRA `(.L_x_31) ;  /* 0x00000004003c8947 */ /* 0x000fea0003800000 */
[C---:B------:R-:W-:Y:S02]  /*33a0*/  FSETP.NEU.FTZ.AND P2, PT, |R5|.reuse, +INF , PT ;  /* 0x7f8000000500780b */ /* 0x040fe40003f5d200 */
[----:B------:R-:W-:Y:S02]  /*33b0*/  FSETP.NEU.FTZ.AND P1, PT, |R6|, +INF , PT ;  /* 0x7f8000000600780b */ /* 0x000fe40003f3d200 */
[----:B------:R-:W-:-:S11]  /*33c0*/  FSETP.NEU.FTZ.AND P0, PT, |R5|, +INF , PT ;  /* 0x7f8000000500780b */ /* 0x000fd60003f1d200 */
[----:B------:R-:W-:Y:S05]  /*33d0*/  @!P1 BRA !P2, `(.L_x_31) ;  /* 0x00000004002c9947 */ /* 0x000fea0005000000 */
[----:B------:R-:W-:-:S04]  /*33e0*/  LOP3.LUT P2, RZ, R5, 0x7fffffff, RZ, 0xc0, !PT ;  /* 0x7fffffff05ff7812 */ /* 0x000fc8000784c0ff */
[----:B------:R-:W-:-:S13]  /*33f0*/  PLOP3.LUT P1, PT, P1, P2, PT, 0x2f, 0xf2 ;  /* 0x0000000000f2781c */ /* 0x000fda0000f24577 */
[----:B------:R-:W-:Y:S05]  /*3400*/  @P1 BRA `(.L_x_32) ;  /* 0x0000000400181947 */ /* 0x000fea0003800000 */
[----:B------:R-:W-:-:S04]  /*3410*/  LOP3.LUT P1, RZ, R6, 0x7fffffff, RZ, 0xc0, !PT ;  /* 0x7fffffff06ff7812 */ /* 0x000fc8000782c0ff */
[----:B------:R-:W-:-:S13]  /*3420*/  PLOP3.LUT P0, PT, P0, P1, PT, 0x2f, 0xf2 ;  /* 0x0000000000f2781c */ /* 0x000fda0000702577 */
[----:B------:R-:W-:Y:S05]  /*3430*/  @P0 BRA `(.L_x_33) ;  /* 0x0000000400000947 */ /* 0x000fea0003800000 */
[----:B------:R-:W-:Y:S02]  /*3440*/  ISETP.GE.AND P0, PT, R11, RZ, PT ;  /* 0x000000ff0b00720c */ /* 0x000fe40003f06270 */
[----:B------:R-:W-:-:S11]  /*3450*/  ISETP.GE.AND P1, PT, R17, RZ, PT ;  /* 0x000000ff1100720c */ /* 0x000fd60003f26270 */
[----:B------:R-:W-:Y:S01]  /*3460*/  @P0 MOV R7, RZ ;  /* 0x000000ff00070202 */ /* 0x000fe20000000f00 */
[----:B------:R-:W-:Y:S01]  /*3470*/  @!P0 FFMA R5, R5, 1.84467440737095516160e+19, RZ ;  /* 0x5f80000005058823 */ /* 0x000fe200000000ff */
[----:B------:R-:W-:Y:S01]  /*3480*/  @!P0 MOV R7, 0xffffffc0 ;  /* 0xffffffc000078802 */ /* 0x000fe20000000f00 */
[----:B------:R-:W-:-:S03]  /*3490*/  @!P1 FFMA R6, R6, 1.84467440737095516160e+19, RZ ;  /* 0x5f80000006069823 */ /* 0x000fc600000000ff */
[----:B------:R-:W-:-:S07]  /*34a0*/  @!P1 IADD3 R7, PT, PT, R7, 0x40, RZ ;  /* 0x0000004007079810 */ /* 0x000fce0007ffe0ff */
.L_x_29:
[----:B------:R-:W-:Y:S01]  /*34b0*/  LEA R11, R9, 0xc0800000, 0x17 ;  /* 0xc0800000090b7811 */ /* 0x000fe200078eb8ff */
[----:B------:R-:W-:Y:S01]  /*34c0*/  BSSY.RECONVERGENT B2, `(.L_x_34) ;  /* 0x0000036000027945 */ /* 0x000fe20003800200 */
[----:B------:R-:W-:Y:S02]  /*34d0*/  IADD3 R16, PT, PT, R16, -0x7f, RZ ;  /* 0xffffff8110107810 */ /* 0x000fe40007ffe0ff */
[----:B------:R-:W-:-:S03]  /*34e0*/  IADD3 R11, PT, PT, -R11, R6, RZ ;  /* 0x000000060b0b7210 */ /* 0x000fc60007ffe1ff */
[C---:B------:R-:W-:Y:S01]  /*34f0*/  IMAD R5, R16.reuse, -0x800000, R5 ;  /* 0xff80000010057824 */ /* 0x040fe200078e0205 */
[----:B------:R-:W0:Y:S01]  /*3500*/  MUFU.RCP R6, R11 ;  /* 0x0000000b00067308 */ /* 0x000e220000001000 */
[----:B------:R-:W-:Y:S01]  /*3510*/  FADD.FTZ R18, -R11, -RZ ;  /* 0x800000ff0b127221 */ /* 0x000fe20000010100 */
[----:B------:R-:W-:-:S04]  /*3520*/  IADD3 R16, PT, PT, R16, 0x7f, -R9 ;  /* 0x0000007f10107810 */ /* 0x000fc80007ffe809 */
[----:B------:R-:W-:Y:S01]  /*3530*/  IADD3 R16, PT, PT, R16, R7, RZ ;  /* 0x0000000710107210 */ /* 0x000fe20007ffe0ff */
[----:B0-----:R-:W-:-:S04]  /*3540*/  FFMA R17, R6, R18, 1 ;  /* 0x3f80000006117423 */ /* 0x001fc80000000012 */
[----:B------:R-:W-:-:S04]  /*3550*/  FFMA R6, R6, R17, R6 ;  /* 0x0000001106067223 */ /* 0x000fc80000000006 */
[----:B------:R-:W-:-:S04]  /*3560*/  FFMA R17, R5, R6, RZ ;  /* 0x0000000605117223 */ /* 0x000fc800000000ff */
[----:B------:R-:W-:-:S04]  /*3570*/  FFMA R19, R18, R17, R5 ;  /* 0x0000001112137223 */ /* 0x000fc80000000005 */
[----:B------:R-:W-:-:S04]  /*3580*/  FFMA R19, R6, R19, R17 ;  /* 0x0000001306137223 */ /* 0x000fc80000000011 */
[----:B------:R-:W-:-:S04]  /*3590*/  FFMA R18, R18, R19, R5 ;  /* 0x0000001312127223 */ /* 0x000fc80000000005 */
[----:B------:R-:W-:-:S05]  /*35a0*/  FFMA R5, R6, R18, R19 ;  /* 0x0000001206057223 */ /* 0x000fca0000000013 */
[----:B------:R-:W-:-:S04]  /*35b0*/  SHF.R.U32.HI R9, RZ, 0x17, R5 ;  /* 0x00000017ff097819 */ /* 0x000fc80000011605 */
[----:B------:R-:W-:-:S04]  /*35c0*/  LOP3.LUT R9, R9, 0xff, RZ, 0xc0, !PT ;  /* 0x000000ff09097812 */ /* 0x000fc800078ec0ff */
[----:B------:R-:W-:-:S04]  /*35d0*/  IADD3 R11, PT, PT, R9, R16, RZ ;  /* 0x00000010090b7210 */ /* 0x000fc80007ffe0ff */
[----:B------:R-:W-:-:S04]  /*35e0*/  IADD3 R7, PT, PT, R11, -0x1, RZ ;  /* 0xffffffff0b077810 */ /* 0x000fc80007ffe0ff */
[----:B------:R-:W-:-:S13]  /*35f0*/  ISETP.GE.U32.AND P0, PT, R7, 0xfe, PT ;  /* 0x000000fe0700780c */ /* 0x000fda0003f06070 */
[----:B------:R-:W-:Y:S05]  /*3600*/  @!P0 BRA `(.L_x_35) ;  /* 0x0000000000808947 */ /* 0x000fea0003800000 */
[----:B------:R-:W-:-:S13]  /*3610*/  ISETP.GT.AND P0, PT, R11, 0xfe, PT ;  /* 0x000000fe0b00780c */ /* 0x000fda0003f04270 */
[----:B------:R-:W-:Y:S05]  /*3620*/  @P0 BRA `(.L_x_36) ;  /* 0x00000000006c0947 */ /* 0x000fea0003800000 */
[----:B------:R-:W-:-:S13]  /*3630*/  ISETP.GE.AND P0, PT, R11, 0x1, PT ;  /* 0x000000010b00780c */ /* 0x000fda0003f06270 */
[----:B------:R-:W-:Y:S05]  /*3640*/  @P0 BRA `(.L_x_37) ;  /* 0x0000000000740947 */ /* 0x000fea0003800000 */
[----:B------:R-:W-:Y:S02]  /*3650*/  ISETP.GE.AND P0, PT, R11, -0x18, PT ;  /* 0xffffffe80b00780c */ /* 0x000fe40003f06270 */
[----:B------:R-:W-:-:S11]  /*3660*/  LOP3.LUT R5, R5, 0x80000000, RZ, 0xc0, !PT ;  /* 0x8000000005057812 */ /* 0x000fd600078ec0ff */
[----:B------:R-:W-:Y:S05]  /*3670*/  @!P0 BRA `(.L_x_37) ;  /* 0x0000000000688947 */ /* 0x000fea0003800000 */
[CCC-:B------:R-:W-:Y:S01]  /*3680*/  FFMA.RZ R7, R6.reuse, R18.reuse, R19.reuse ;  /* 0x0000001206077223 */ /* 0x1c0fe2000000c013 */
[C---:B------:R-:W-:Y:S02]  /*3690*/  IADD3 R16, PT, PT, R11.reuse, 0x20, RZ ;  /* 0x000000200b107810 */ /* 0x040fe40007ffe0ff */
[----:B------:R-:W-:Y:S02]  /*36a0*/  ISETP.NE.AND P2, PT, R11, RZ, PT ;  /* 0x000000ff0b00720c */ /* 0x000fe40003f45270 */
[----:B------:R-:W-:Y:S01]  /*36b0*/  LOP3.LUT R9, R7, 0x7fffff, RZ, 0xc0, !PT ;  /* 0x007fffff07097812 */ /* 0x000fe200078ec0ff */
[CCC-:B------:R-:W-:Y:S01]  /*36c0*/  FFMA.RP R7, R6.reuse, R18.reuse, R19.reuse ;  /* 0x0000001206077223 */ /* 0x1c0fe20000008013 */
[----:B------:R-:W-:Y:S01]  /*36d0*/  FFMA.RM R6, R6, R18, R19 ;  /* 0x0000001206067223 */ /* 0x000fe20000004013 */
[----:B------:R-:W-:Y:S02]  /*36e0*/  ISETP.NE.AND P1, PT, R11, RZ, PT ;  /* 0x000000ff0b00720c */ /* 0x000fe40003f25270 */
[----:B------:R-:W-:-:S02]  /*36f0*/  LOP3.LUT R9, R9, 0x800000, RZ, 0xfc, !PT ;  /* 0x0080000009097812 */ /* 0x000fc400078efcff */
[----:B------:R-:W-:Y:S02]  /*3700*/  IADD3 R11, PT, PT, -R11, RZ, RZ ;  /* 0x000000ff0b0b7210 */ /* 0x000fe40007ffe1ff */
[----:B------:R-:W-:Y:S02]  /*3710*/  SHF.L.U32 R16, R9, R16, RZ ;  /* 0x0000001009107219 */ /* 0x000fe400000006ff */
[----:B------:R-:W-:Y:S02]  /*3720*/  FSETP.NEU.FTZ.AND P0, PT, R7, R6, PT ;  /* 0x000000060700720b */ /* 0x000fe40003f1d000 */
[----:B------:R-:W-:Y:S02]  /*3730*/  SEL R6, R11, RZ, P2 ;  /* 0x000000ff0b067207 */ /* 0x000fe40001000000 */
[----:B------:R-:W-:Y:S02]  /*3740*/  ISETP.NE.AND P1, PT, R16, RZ, P1 ;  /* 0x000000ff1000720c */ /* 0x000fe40000f25270 */
[----:B------:R-:W-:-:S02]  /*3750*/  SHF.R.U32.HI R6, RZ, R6, R9 ;  /* 0x00000006ff067219 */ /* 0x000fc40000011609 */
[----:B------:R-:W-:Y:S02]  /*3760*/  PLOP3.LUT P0, PT, P0, P1, PT, 0xf8, 0x8f ;  /* 0x00000000008f781c */ /* 0x000fe40000703f70 */
[----:B------:R-:W-:Y:S02]  /*3770*/  SHF.R.U32.HI R16, RZ, 0x1, R6 ;  /* 0x00000001ff107819 */ /* 0x000fe40000011606 */
[----:B------:R-:W-:-:S04]  /*3780*/  SEL R7, RZ, 0x1, !P0 ;  /* 0x00000001ff077807 */ /* 0x000fc80004000000 */
[----:B------:R-:W-:-:S04]  /*3790*/  LOP3.LUT R7, R7, 0x1, R16, 0xf8, !PT ;  /* 0x0000000107077812 */ /* 0x000fc800078ef810 */
[----:B------:R-:W-:-:S04]  /*37a0*/  LOP3.LUT R7, R7, R6, RZ, 0xc0, !PT ;  /* 0x0000000607077212 */ /* 0x000fc800078ec0ff */
[----:B------:R-:W-:-:S04]  /*37b0*/  IADD3 R16, PT, PT, R16, R7, RZ ;  /* 0x0000000710107210 */ /* 0x000fc80007ffe0ff */
[----:B------:R-:W-:Y:S01]  /*37c0*/  LOP3.LUT R5, R16, R5, RZ, 0xfc, !PT ;  /* 0x0000000510057212 */ /* 0x000fe200078efcff */
[----:B------:R-:W-:Y:S06]  /*37d0*/  BRA `(.L_x_37) ;  /* 0x0000000000107947 */ /* 0x000fec0003800000 */
.L_x_36:
[----:B------:R-:W-:-:S04]  /*37e0*/  LOP3.LUT R5, R5, 0x80000000, RZ, 0xc0, !PT ;  /* 0x8000000005057812 */ /* 0x000fc800078ec0ff */
[----:B------:R-:W-:Y:S01]  /*37f0*/  LOP3.LUT R5, R5, 0x7f800000, RZ, 0xfc, !PT ;  /* 0x7f80000005057812 */ /* 0x000fe200078efcff */
[----:B------:R-:W-:Y:S06]  /*3800*/  BRA `(.L_x_37) ;  /* 0x0000000000047947 */ /* 0x000fec0003800000 */
.L_x_35:
[----:B------:R-:W-:-:S07]  /*3810*/  LEA R5, R16, R5, 0x17 ;  /* 0x0000000510057211 */ /* 0x000fce00078eb8ff */
.L_x_37:
[----:B------:R-:W-:Y:S05]  /*3820*/  BSYNC.RECONVERGENT B2 ;  /* 0x0000000000027941 */ /* 0x000fea0003800200 */
.L_x_34:
[----:B------:R-:W-:Y:S05]  /*3830*/  BRA `(.L_x_38) ;  /* 0x0000000000207947 */ /* 0x000fea0003800000 */
.L_x_33:
[----:B------:R-:W-:-:S04]  /*3840*/  LOP3.LUT R5, R6, 0x80000000, R5, 0x48, !PT ;  /* 0x8000000006057812 */ /* 0x000fc800078e4805 */
[----:B------:R-:W-:Y:S01]  /*3850*/  LOP3.LUT R5, R5, 0x7f800000, RZ, 0xfc, !PT ;  /* 0x7f80000005057812 */ /* 0x000fe200078efcff */
[----:B------:R-:W-:Y:S06]  /*3860*/  BRA `(.L_x_38) ;  /* 0x0000000000147947 */ /* 0x000fec0003800000 */
.L_x_32:
[----:B------:R-:W-:Y:S01]  /*3870*/  LOP3.LUT R5, R6, 0x80000000, R5, 0x48, !PT ;  /* 0x8000000006057812 */ /* 0x000fe200078e4805 */
[----:B------:R-:W-:Y:S06]  /*3880*/  BRA `(.L_x_38) ;  /* 0x00000000000c7947 */ /* 0x000fec0003800000 */
.L_x_31:
[----:B------:R-:W0:Y:S01]  /*3890*/  MUFU.RSQ R5, -QNAN ;  /* 0xffc0000000057908 */ /* 0x000e220000001400 */
[----:B------:R-:W-:Y:S05]  /*38a0*/  BRA `(.L_x_38) ;  /* 0x0000000000047947 */ /* 0x000fea0003800000 */
.L_x_30:
[----:B------:R-:W-:-:S07]  /*38b0*/  FADD.FTZ R5, R5, R6 ;  /* 0x0000000605057221 */ /* 0x000fce0000010000 */
.L_x_38:
[----:B------:R-:W-:Y:S05]  /*38c0*/  BSYNC.RECONVERGENT B1 ;  /* 0x0000000000017941 */ /* 0x000fea0003800200 */
.L_x_28:
[----:B------:R-:W-:-:S04]  /*38d0*/  HFMA2 R11, -RZ, RZ, 0, 0 ;  /* 0x00000000ff0b7431 */ /* 0x000fc800000001ff */
[----:B0-----:R-:W-:Y:S05]  /*38e0*/  RET.REL.NODEC R10 `(_Z16computeColsOnGPUPfS_ii) ;  /* 0xffffffc40ac47950 */ /* 0x001fea0003c3ffff */
.L_x_39:
[----:B------:R-:W-:-:S00]  /*38f0*/  BRA `(.L_x_39) ;  /* 0xfffffffc00fc7947 */ /* 0x000fc0000383ffff */
[----:B------:R-:W-:-:S00]  /*3900*/  NOP ;  /* 0x0000000000007918 */ /* 0x000fc00000000000 */
[----:B------:R-:W-:-:S00]  /*3910*/  NOP ;  /* 0x0000000000007918 */ /* 0x000fc00000000000 */
[----:B------:R-:W-:-:S00]  /*3920*/  NOP ;  /* 0x0000000000007918 */ /* 0x000fc00000000000 */
[----:B------:R-:W-:-:S00]  /*3930*/  NOP ;  /* 0x0000000000007918 */ /* 0x000fc00000000000 */
[----:B------:R-:W-:-:S00]  /*3940*/  NOP ;  /* 0x0000000000007918 */ /* 0x000fc00000000000 */
[----:B------:R-:W-:-:S00]  /*3950*/  NOP ;  /* 0x0000000000007918 */ /* 0x000fc00000000000 */
[----:B------:R-:W-:-:S00]  /*3960*/  NOP ;  /* 0x0000000000007918 */ /* 0x000fc00000000000 */
[----:B------:R-:W-:-:S00]  /*3970*/  NOP ;  /* 0x0000000000007918 */ /* 0x000fc00000000000 */
.L_x_83:


//--------------------- .text._Z16computeRowsOnGPUPfS_ii --------------------------
	.section	.text._Z16computeRowsOnGPUPfS_ii,"ax",@progbits
	.align	128
        .global         _Z16computeRowsOnGPUPfS_ii
        .type           _Z16computeRowsOnGPUPfS_ii,@function
        .size           _Z16computeRowsOnGPUPfS_ii,(.L_x_84 - _Z16computeRowsOnGPUPfS_ii)
        .other          _Z16computeRowsOnGPUPfS_ii,@"STO_CUDA_ENTRY STV_DEFAULT"
_Z16computeRowsOnGPUPfS_ii:
.text._Z16computeRowsOnGPUPfS_ii:
[----:B------:R-:W-:Y:S01]  /*0000*/  LDC R1, c[0x0][0x37c] ;  /* 0x0000df00ff017b82 */ /* 0x000fe20000000800 */
[----:B------:R-:W0:Y:S07]  /*0010*/  S2R R5, SR_TID.X ;  /* 0x0000000000057919 */ /* 0x000e2e0000002100 */
[----:B------:R-:W0:Y:S01]  /*0020*/  S2UR UR4, SR_CTAID.X ;  /* 0x00000000000479c3 */ /* 0x000e220000002500 */
[----:B------:R-:W1:Y:S01]  /*0030*/  LDCU.64 UR6, c[0x0][0x388] ;  /* 0x00007100ff0677ac */ /* 0x000e620008000a00 */
[----:B------:R-:W2:Y:S06]  /*0040*/  LDCU.64 UR10, c[0x0][0x358] ;  /* 0x00006b00ff0a77ac */ /* 0x000eac0008000a00 */
[----:B------:R-:W0:Y:S08]  /*0050*/  LDC R0, c[0x0][0x360] ;  /* 0x0000d800ff007b82 */ /* 0x000e300000000800 */
[----:B------:R-:W3:Y:S01]  /*0060*/  LDC R3, c[0x0][0x390] ;  /* 0x0000e400ff037b82 */ /* 0x000ee20000000800 */
[----:B0-----:R-:W-:-:S04]  /*0070*/  IMAD R0, R0, UR4, R5 ;  /* 0x0000000400007c24 */ /* 0x001fc8000f8e0205 */
[----:B---3--:R-:W-:Y:S01]  /*0080*/  IMAD R0, R0, R3, RZ ;  /* 0x0000000300007224 */ /* 0x008fe200078e02ff */
[----:B------:R-:W-:-:S03]  /*0090*/  ISETP.GE.AND P0, PT, R3, 0x1, PT ;  /* 0x000000010300780c */ /* 0x000fc60003f06270 */
[----:B------:R-:W-:-:S03]  /*00a0*/  IMAD.WIDE R8, R0, 0x4, RZ ;  /* 0x0000000400087825 */ /* 0x000fc600078e02ff */
[----:B-1----:R-:W-:-:S04]  /*00b0*/  IADD3 R6, P1, PT, R8, UR6, RZ ;  /* 0x0000000608067c10 */ /* 0x002fc8000ff3e0ff */
[----:B------:R-:W-:-:S03]  /*00c0*/  IADD3.X R7, PT, PT, R9, UR7, RZ, P1, !PT ;  /* 0x0000000709077c10 */ /* 0x000fc60008ffe4ff */
[----:B--2---:R-:W-:Y:S06]  /*00d0*/  @!P0 BRA `(.L_x_40) ;  /* 0x00000008004c8947 */ /* 0x004fec0003800000 */
[C---:B------:R-:W-:Y:S01]  /*00e0*/  ISETP.GE.U32.AND P1, PT, R3.reuse, 0x10, PT ;  /* 0x000000100300780c */ /* 0x040fe20003f26070 */
[----:B------:R-:W-:Y:S01]  /*00f0*/  HFMA2 R5, -RZ, RZ, 0, 0 ;  /* 0x00000000ff057431 */ /* 0x000fe200000001ff */
[----:B------:R-:W-:-:S04]  /*0100*/  LOP3.LUT R16, R3, 0xf, RZ, 0xc0, !PT ;  /* 0x0000000f03107812 */ /* 0x000fc800078ec0ff */
[----:B------:R-:W-:-:S07]  /*0110*/  ISETP.NE.AND P0, PT, R16, RZ, PT ;  /* 0x000000ff1000720c */ /* 0x000fce0003f05270 */
[----:B------:R-:W-:Y:S06]  /*0120*/  @!P1 BRA `(.L_x_41) ;  /* 0x00000004000c9947 */ /* 0x000fec0003800000 */
[----:B------:R-:W0:Y:S01]  /*0130*/  LDCU.64 UR4, c[0x0][0x380] ;  /* 0x00007000ff0477ac */ /* 0x000e220008000a00 */
[----:B------:R-:W-:Y:S02]  /*0140*/  IADD3 R14, P1, PT, R6, 0x20, RZ ;  /* 0x00000020060e7810 */ /* 0x000fe40007f3e0ff */
[----:B------:R-:W-:Y:S02]  /*0150*/  LOP3.LUT R5, R3, 0x7ffffff0, RZ, 0xc0, !PT ;  /* 0x7ffffff003057812 */ /* 0x000fe400078ec0ff */
[----:B------:R-:W-:Y:S02]  /*0160*/  MOV R2, R0 ;  /* 0x0000000000027202 */ /* 0x000fe40000000f00 */
[----:B------:R-:W-:Y:S02]  /*0170*/  IADD3.X R23, PT, PT, RZ, R7, RZ, P1, !PT ;  /* 0x00000007ff177210 */ /* 0x000fe40000ffe4ff */
[----:B------:R-:W-:Y:S01]  /*0180*/  IADD3 R4, PT, PT, -R5, RZ, RZ ;  /* 0x000000ff05047210 */ /* 0x000fe20007ffe1ff */
[----:B0-----:R-:W-:-:S04]  /*0190*/  UIADD3 UR4, UP0, UPT, UR4, 0x20, URZ ;  /* 0x0000002004047890 */ /* 0x001fc8000ff1e0ff */
[----:B------:R-:W-:-:S12]  /*01a0*/  UIADD3.X UR5, UPT, UPT, URZ, UR5, URZ, UP0, !UPT ;  /* 0x00000005ff057290 */ /* 0x000fd800087fe4ff */
.L_x_42:
[----:B------:R-:W-:Y:S02]  /*01b0*/  MOV R10, UR4 ;  /* 0x00000004000a7c02 */ /* 0x000fe40008000f00 */
[----:B------:R-:W-:-:S03]  /*01c0*/  MOV R11, UR5 ;  /* 0x00000005000b7c02 */ /* 0x000fc60008000f00 */
[----:B------:R-:W-:-:S05]  /*01d0*/  IMAD.WIDE R10, R2, 0x4, R10 ;  /* 0x00000004020a7825 */ /* 0x000fca00078e020a */
[----:B0-----:R-:W2:Y:S01]  /*01e0*/  LDG.E R12, desc[UR10][R10.64+-0x20] ;  /* 0xffffe00a0a0c7981 */ /* 0x001ea2000c1e1900 */
[----:B------:R-:W-:Y:S01]  /*01f0*/  MOV R13, R23 ;  /* 0x00000017000d7202 */ /* 0x000fe20000000f00 */
[----:B--2---:R-:W-:Y:S01]  /*0200*/  FMUL R15, R12, 6 ;  /* 0x40c000000c0f7820 */ /* 0x004fe20000400000 */
[----:B------:R-:W-:-:S05]  /*0210*/  MOV R12, R14 ;  /* 0x0000000e000c7202 */ /* 0x000fca0000000f00 */
[----:B------:R0:W-:Y:S04]  /*0220*/  STG.E desc[UR10][R12.64+-0x20], R15 ;  /* 0xffffe00f0c007986 */ /* 0x0001e8000c10190a */
[----:B------:R-:W2:Y:S02]  /*0230*/  LDG.E R14, desc[UR10][R10.64+-0x1c] ;  /* 0xffffe40a0a0e7981 */ /* 0x000ea4000c1e1900 */
[----:B--2---:R-:W-:-:S05]  /*0240*/  FMUL R17, R14, 6 ;  /* 0x40c000000e117820 */ /* 0x004fca0000400000 */
[----:B------:R1:W-:Y:S04]  /*0250*/  STG.E desc[UR10][R12.64+-0x1c], R17 ;  /* 0xffffe4110c007986 */ /* 0x0003e8000c10190a */
[----:B------:R-:W2:Y:S02]  /*0260*/  LDG.E R14, desc[UR10][R10.64+-0x18] ;  /* 0xffffe80a0a0e7981 */ /* 0x000ea4000c1e1900 */
[----:B--2---:R-:W-:-:S05]  /*0270*/  FMUL R19, R14, 6 ;  /* 0x40c000000e137820 */ /* 0x004fca0000400000 */
[----:B------:R2:W-:Y:S04]  /*0280*/  STG.E desc[UR10][R12.64+-0x18], R19 ;  /* 0xffffe8130c007986 */ /* 0x0005e8000c10190a */
[----:B------:R-:W3:Y:S02]  /*0290*/  LDG.E R14, desc[UR10][R10.64+-0x14] ;  /* 0xffffec0a0a0e7981 */ /* 0x000ee4000c1e1900 */
[----:B---3--:R-:W-:-:S05]  /*02a0*/  FMUL R21, R14, 6 ;  /* 0x40c000000e157820 */ /* 0x008fca0000400000 */
[----:B------:R3:W-:Y:S04]  /*02b0*/  STG.E desc[UR10][R12.64+-0x14], R21 ;  /* 0xffffec150c007986 */ /* 0x0007e8000c10190a */
[----:B------:R-:W0:Y:S02]  /*02c0*/  LDG.E R14, desc[UR10][R10.64+-0x10] ;  /* 0xfffff00a0a0e7981 */ /* 0x000e24000c1e1900 */
[----:B0-----:R-:W-:-:S05]  /*02d0*/  FMUL R15, R14, 6 ;  /* 0x40c000000e0f7820 */ /* 0x001fca0000400000 */
[----:B------:R0:W-:Y:S04]  /*02e0*/  STG.E desc[UR10][R12.64+-0x10], R15 ;  /* 0xfffff00f0c007986 */ /* 0x0001e8000c10190a */
[----:B------:R-:W1:Y:S02]  /*02f0*/  LDG.E R14, desc[UR10][R10.64+-0xc] ;  /* 0xfffff40a0a0e7981 */ /* 0x000e64000c1e1900 */
[----:B-1----:R-:W-:-:S05]  /*0300*/  FMUL R17, R14, 6 ;  /* 0x40c000000e117820 */ /* 0x002fca0000400000 */
        /* <DEDUP_REMOVED lines=28> */
[----:B------:R-:W3:Y:S01]  /*04d0*/  LDG.E R14, desc[UR10][R10.64+0x1c] ;  /* 0x00001c0a0a0e7981 */ /* 0x000ee2000c1e1900 */
[----:B------:R-:W-:Y:S02]  /*04e0*/  IADD3 R4, PT, PT, R4, 0x10, RZ ;  /* 0x0000001004047810 */ /* 0x000fe40007ffe0ff */
[----:B------:R-:W-:Y:S02]  /*04f0*/  IADD3 R2, PT, PT, R2, 0x10, RZ ;  /* 0x0000001002027810 */ /* 0x000fe40007ffe0ff */
[----:B------:R-:W-:Y:S01]  /*0500*/  ISETP.NE.AND P1, PT, R4, RZ, PT ;  /* 0x000000ff0400720c */ /* 0x000fe20003f25270 */
[----:B---3--:R-:W-:Y:S01]  /*0510*/  FMUL R21, R14, 6 ;  /* 0x40c000000e157820 */ /* 0x008fe20000400000 */
[----:B------:R-:W-:-:S04]  /*0520*/  IADD3 R14, P2, PT, R12, 0x40, RZ ;  /* 0x000000400c0e7810 */ /* 0x000fc80007f5e0ff */
[----:B------:R0:W-:Y:S01]  /*0530*/  STG.E desc[UR10][R12.64+0x1c], R21 ;  /* 0x00001c150c007986 */ /* 0x0001e2000c10190a */
[----:B------:R-:W-:-:S06]  /*0540*/  IADD3.X R23, PT, PT, RZ, R13, RZ, P2, !PT ;  /* 0x0000000dff177210 */ /* 0x000fcc00017fe4ff */
[----:B------:R-:W-:Y:S05]  /*0550*/  @P1 BRA `(.L_x_42) ;  /* 0xfffffffc00141947 */ /* 0x000fea000383ffff */
.L_x_41:
[----:B------:R-:W-:Y:S05]  /*0560*/  @!P0 BRA `(.L_x_40) ;  /* 0x0000000400288947 */ /* 0x000fea0003800000 */
[----:B------:R-:W-:Y:S02]  /*0570*/  ISETP.GE.U32.AND P0, PT, R16, 0x8, PT ;  /* 0x000000081000780c */ /* 0x000fe40003f06070 */
[----:B------:R-:W-:-:S04]  /*0580*/  LOP3.LUT R4, R3, 0x7, RZ, 0xc0, !PT ;  /* 0x0000000703047812 */ /* 0x000fc800078ec0ff */
[----:B------:R-:W-:-:S07]  /*0590*/  ISETP.NE.AND P1, PT, R4, RZ, PT ;  /* 0x000000ff0400720c */ /* 0x000fce0003f25270 */
[----:B------:R-:W-:Y:S06]  /*05a0*/  @!P0 BRA `(.L_x_43) ;  /* 0x0000000000748947 */ /* 0x000fec0003800000 */
[----:B0-----:R-:W0:Y:S01]  /*05b0*/  LDC.64 R12, c[0x0][0x380] ;  /* 0x0000e000ff0c7b82 */ /* 0x001e220000000a00 */
[----:B------:R-:W-:-:S05]  /*05c0*/  IADD3 R11, PT, PT, R0, R5, RZ ;  /* 0x00000005000b7210 */ /* 0x000fca0007ffe0ff */
[----:B0-----:R-:W-:-:S05]  /*05d0*/  IMAD.WIDE R12, R11, 0x4, R12 ;  /* 0x000000040b0c7825 */ /* 0x001fca00078e020c */
[----:B------:R-:W2:Y:S01]  /*05e0*/  LDG.E R2, desc[UR10][R12.64] ;  /* 0x0000000a0c027981 */ /* 0x000ea2000c1e1900 */
[----:B------:R-:W-:-:S04]  /*05f0*/  IMAD.WIDE.U32 R10, R5, 0x4, R6 ;  /* 0x00000004050a7825 */ /* 0x000fc800078e0006 */
[----:B--2---:R-:W-:-:S05]  /*0600*/  FMUL R15, R2, 6 ;  /* 0x40c00000020f7820 */ /* 0x004fca0000400000 */
        /* <DEDUP_REMOVED lines=20> */
[----:B------:R-:W-:Y:S01]  /*0750*/  IADD3 R5, PT, PT, R5, 0x8, RZ ;  /* 0x0000000805057810 */ /* 0x000fe20007ffe0ff */
[----:B---3--:R-:W-:-:S05]  /*0760*/  FMUL R21, R2, 6 ;  /* 0x40c0000002157820 */ /* 0x008fca0000400000 */
[----:B------:R4:W-:Y:S02]  /*0770*/  STG.E desc[UR10][R10.64+0x1c], R21 ;  /* 0x00001c150a007986 */ /* 0x0009e4000c10190a */
.L_x_43:
[----:B------:R-:W-:Y:S05]  /*0780*/  @!P1 BRA `(.L_x_40) ;  /* 0x0000000000a09947 */ /* 0x000fea0003800000 */
[----:B------:R-:W-:Y:S02]  /*0790*/  ISETP.GE.U32.AND P0, PT, R4, 0x4, PT ;  /* 0x000000040400780c */ /* 0x000fe40003f06070 */
[----:B------:R-:W-:-:S04]  /*07a0*/  LOP3.LUT R2, R3, 0x3, RZ, 0xc0, !PT ;  /* 0x0000000303027812 */ /* 0x000fc800078ec0ff */
[----:B------:R-:W-:-:S07]  /*07b0*/  ISETP.NE.AND P1, PT, R2, RZ, PT ;  /* 0x000000ff0200720c */ /* 0x000fce0003f25270 */
[----:B------:R-:W-:Y:S06]  /*07c0*/  @!P0 BRA `(.L_x_44) ;  /* 0x0000000000448947 */ /* 0x000fec0003800000 */
[----:B0-----:R-:W0:Y:S01]  /*07d0*/  LDC.64 R12, c[0x0][0x380] ;  /* 0x0000e000ff0c7b82 */ /* 0x001e220000000a00 */
[----:B----4-:R-:W-:-:S05]  /*07e0*/  IADD3 R11, PT, PT, R0, R5, RZ ;  /* 0x00000005000b7210 */ /* 0x010fca0007ffe0ff */
        /* <DEDUP_REMOVED lines=11> */
[----:B------:R-:W2:Y:S01]  /*08a0*/  LDG.E R4, desc[UR10][R12.64+0xc] ;  /* 0x00000c0a0c047981 */ /* 0x000ea2000c1e1900 */
[----:B------:R-:W-:Y:S01]  /*08b0*/  IADD3 R5, PT, PT, R5, 0x4, RZ ;  /* 0x0000000405057810 */ /* 0x000fe20007ffe0ff */
[----:B--2---:R-:W-:-:S05]  /*08c0*/  FMUL R21, R4, 6 ;  /* 0x40c0000004157820 */ /* 0x004fca0000400000 */
[----:B------:R1:W-:Y:S02]  /*08d0*/  STG.E desc[UR10][R10.64+0xc], R21 ;  /* 0x00000c150a007986 */ /* 0x0003e4000c10190a */
.L_x_44:
[----:B------:R-:W-:Y:S05]  /*08e0*/  @!P1 BRA `(.L_x_40) ;  /* 0x0000000000489947 */ /* 0x000fea0003800000 */
[----:B-1--4-:R-:W1:Y:S01]  /*08f0*/  LDC.64 R10, c[0x0][0x380] ;  /* 0x0000e000ff0a7b82 */ /* 0x012e620000000a00 */
[----:B0-----:R-:W-:Y:S01]  /*0900*/  IMAD.WIDE.U32 R12, R5, 0x4, R8 ;  /* 0x00000004050c7825 */ /* 0x001fe200078e0008 */
[----:B------:R-:W-:Y:S02]  /*0910*/  IADD3 R15, PT, PT, R0, R5, RZ ;  /* 0x00000005000f7210 */ /* 0x000fe40007ffe0ff */
[----:B------:R-:W-:Y:S02]  /*0920*/  IADD3 R2, PT, PT, -R2, RZ, RZ ;  /* 0x000000ff02027210 */ /* 0x000fe40007ffe1ff */
[----:B------:R-:W-:-:S04]  /*0930*/  IADD3 R12, P0, PT, R12, UR6, RZ ;  /* 0x000000060c0c7c10 */ /* 0x000fc8000ff1e0ff */
[----:B------:R-:W-:-:S09]  /*0940*/  IADD3.X R17, PT, PT, R13, UR7, RZ, P0, !PT ;  /* 0x000000070d117c10 */ /* 0x000fd200087fe4ff */
.L_x_45:
[----:B-12---:R-:W-:-:S06]  /*0950*/  IMAD.WIDE R4, R15, 0x4, R10 ;  /* 0x000000040f047825 */ /* 0x006fcc00078e020a */
[----:B------:R0:W2:Y:S01]  /*0960*/  LDG.E R4, desc[UR10][R4.64] ;  /* 0x0000000a04047981 */ /* 0x0000a2000c1e1900 */
[----:B------:R-:W-:Y:S02]  /*0970*/  IADD3 R2, PT, PT, R2, 0x1, RZ ;  /* 0x0000000102027810 */ /* 0x000fe40007ffe0ff */
[----:B------:R-:W-:Y:S02]  /*0980*/  IADD3 R15, PT, PT, R15, 0x1, RZ ;  /* 0x000000010f0f7810 */ /* 0x000fe40007ffe0ff */
[----:B------:R-:W-:Y:S02]  /*0990*/  ISETP.NE.AND P0, PT, R2, RZ, PT ;  /* 0x000000ff0200720c */ /* 0x000fe40003f05270 */
[----:B0-----:R-:W-:Y:S01]  /*09a0*/  MOV R5, R17 ;  /* 0x0000001100057202 */ /* 0x001fe20000000f00 */
[----:B--2---:R-:W-:Y:S01]  /*09b0*/  FMUL R13, R4, 6 ;  /* 0x40c00000040d7820 */ /* 0x004fe20000400000 */
[----:B------:R-:W-:Y:S02]  /*09c0*/  MOV R4, R12 ;  /* 0x0000000c00047202 */ /* 0x000fe40000000f00 */
[----:B------:R-:W-:-:S03]  /*09d0*/  IADD3 R12, P1, PT, R12, 0x4, RZ ;  /* 0x000000040c0c7810 */ /* 0x000fc60007f3e0ff */
[----:B------:R2:W-:Y:S01]  /*09e0*/  STG.E desc[UR10][R4.64], R13 ;  /* 0x0000000d04007986 */ /* 0x0005e2000c10190a */
[----:B------:R-:W-:-:S03]  /*09f0*/  IADD3.X R17, PT, PT, RZ, R17, RZ, P1, !PT ;  /* 0x00000011ff117210 */ /* 0x000fc60000ffe4ff */
[----:B------:R-:W-:Y:S06]  /*0a00*/  @P0 BRA `(.L_x_45) ;  /* 0xfffffffc00d00947 */ /* 0x000fec000383ffff */
.L_x_40:
[C---:B--2---:R-:W-:Y:S01]  /*0a10*/  IMAD.WIDE R4, R3.reuse, 0x4, R6 ;  /* 0x0000000403047825 */ /* 0x044fe200078e0206 */
[----:B------:R2:W5:Y:S04]  /*0a20*/  LDG.E R0, desc[UR10][R6.64] ;  /* 0x0000000a06007981 */ /* 0x000568000c1e1900 */
[----:B0-----:R2:W5:Y:S01]  /*0a30*/  LDG.E R13, desc[UR10][R4.64+-0x4] ;  /* 0xfffffc0a040d7981 */ /* 0x001562000c1e1900 */
[----:B------:R-:W-:Y:S01]  /*0a40*/  HFMA2 R2, -RZ, RZ, 1.9296875, -0.048675537109375 ;  /* 0x3fb8aa3bff027431 */ /* 0x000fe200000001ff */
[----:B-1--4-:R-:W-:Y:S01]  /*0a50*/  MOV R11, 0x31137cd7 ;  /* 0x31137cd7000b7802 */ /* 0x012fe20000000f00 */
[----:B------:R-:W-:Y:S01]  /*0a60*/  HFMA2 R12, -RZ, RZ, 1.875, 0 ;  /* 0x3f800000ff0c7431 */ /* 0x000fe200000001ff */
[----:B------:R-:W-:Y:S02]  /*0a70*/  MOV R15, 0x3d8df1c8 ;  /* 0x3d8df1c8000f7802 */ /* 0x000fe40000000f00 */
[----:B------:R-:W-:Y:S01]  /*0a80*/  ISETP.NE.AND P0, PT, R3, RZ, PT ;  /* 0x000000ff0300720c */ /* 0x000fe20003f05270 */
[----:B------:R-:W-:-:S04]  /*0a90*/  FFMA R2, -R11, R2, 4.5025693395928101381e-08 ;  /* 0x334162460b027423 */ /* 0x000fc80000000102 */
[----:B------:R-:W-:-:S04]  /*0aa0*/  FFMA R2, R15, 1.9251366722983220825e-08, R2 ;  /* 0x32a55e340f027823 */ /* 0x000fc80000000002 */
[----:B------:R-:W-:-:S04]  /*0ab0*/  FFMA R2, -R11, 0.0017338222824037075043, R2 ;  /* 0x3ae3416c0b027823 */ /* 0x000fc80000000102 */
[----:B------:R-:W-:Y:S01]  /*0ac0*/  FFMA R2, R15, 0.00057794078020378947258, R2 ;  /* 0x3a1780f30f027823 */ /* 0x000fe20000000002 */
[----:B------:R-:W-:-:S03]  /*0ad0*/  HFMA2 R15, -RZ, RZ, 1.875, 0 ;  /* 0x3f800000ff0f7431 */ /* 0x000fc600000001ff */
[----:B------:R-:W-:-:S04]  /*0ae0*/  FADD R10, R2, -1.9000085592269897461 ;  /* 0xbff3337b020a7421 */ /* 0x000fc80000000000 */
[----:B------:R-:W-:-:S04]  /*0af0*/  FADD R11, R10, 1.9000085592269897461 ;  /* 0x3ff3337b0a0b7421 */ /* 0x000fc80000000000 */
[----:B------:R-:W-:Y:S01]  /*0b00*/  FADD R11, R2, -R11 ;  /* 0x8000000b020b7221 */ /* 0x000fe20000000000 */
[----:B------:R-:W-:Y:S01]  /*0b10*/  MOV R2, 0x406ed9ea ;  /* 0x406ed9ea00027802 */ /* 0x000fe20000000f00 */
[----:B--2---:R-:W-:Y:S06]  /*0b20*/  @!P0 BRA `(.L_x_46) ;  /* 0x0000000000848947 */ /* 0x004fec0003800000 */
        /* <DEDUP_REMOVED lines=18> */
[----:B------:R-:W-:Y:S01]  /*0c50*/  IADD3 R17, PT, PT, R16, 0x7f000000, RZ ;  /* 0x7f00000010117810 */ /* 0x000fe20007ffe0ff */
[----:B-1----:R-:W-:Y:S02]  /*0c60*/  FADD R20, R18, R18 ;  /* 0x0000001212147221 */ /* 0x002fe40000000000 */
[C---:B------:R-:W-:Y:S02]  /*0c70*/  FFMA R21, R14.reuse, R19, 0.0096188392490148544312 ;  /* 0x3c1d98560e157423 */ /* 0x040fe40000000013 */
[----:B------:R0:W1:Y:S01]  /*0c80*/  F2I.NTZ R19, R12 ;  /* 0x0000000c00137305 */ /* 0x0000620000203100 */
[----:B------:R-:W-:Y:S01]  /*0c90*/  FADD R20, R3, -R20 ;  /* 0x8000001403147221 */ /* 0x000fe20000000000 */
[----:B------:R-:W-:-:S04]  /*0ca0*/  FFMA R21, R14, R21, 0.055503588169813156128 ;  /* 0x3d6357bb0e157423 */ /* 0x000fc80000000015 */
[----:B------:R-:W-:Y:S01]  /*0cb0*/  FFMA R21, R14, R21, 0.24022644758224487305 ;  /* 0x3e75fdec0e157423 */ /* 0x000fe20000000015 */
[----:B0-----:R-:W-:-:S03]  /*0cc0*/  FSEL R12, RZ, +INF , !P1 ;  /* 0x7f800000ff0c7808 */ /* 0x001fc60004800000 */
[----:B------:R-:W-:Y:S01]  /*0cd0*/  FFMA R21, R14, R21, 0.69314718246459960938 ;  /* 0x3f3172180e157423 */ /* 0x000fe20000000015 */
[----:B------:R-:W-:-:S03]  /*0ce0*/  FSETP.NEU.AND P1, PT, |R20|, 1, PT ;  /* 0x3f8000001400780b */ /* 0x000fc60003f2d200 */
[----:B------:R-:W-:Y:S01]  /*0cf0*/  FFMA R14, R14, R21, 1 ;  /* 0x3f8000000e0e7423 */ /* 0x000fe20000000015 */
[----:B-1----:R-:W-:-:S03]  /*0d00*/  LEA R19, R19, -R16, 0x17 ;  /* 0x8000001013137211 */ /* 0x002fc600078eb8ff */
[----:B------:R-:W-:-:S04]  /*0d10*/  FMUL R14, R17, R14 ;  /* 0x0000000e110e7220 */ /* 0x000fc80000400000 */
[----:B------:R-:W-:-:S05]  /*0d20*/  @!P0 FMUL R12, R19, R14 ;  /* 0x0000000e130c8220 */ /* 0x000fca0000400000 */
[----:B------:R-:W-:-:S07]  /*0d30*/  FSEL R12, R12, -R12, P1 ;  /* 0x8000000c0c0c7208 */ /* 0x000fce0000800000 */
.L_x_46:
        /* <DEDUP_REMOVED lines=12> */
[----:B------:R-:W-:Y:S05]  /*0e00*/  CALL.REL.NOINC `($__internal_1_$__cuda_sm3x_div_rn_noftz_f32_slowpath) ;  /* 0x0000002800887944 */ /* 0x000fea0003c00000 */
[----:B------:R-:W-:-:S07]  /*0e10*/  MOV R16, R0 ;  /* 0x0000000000107202 */ /* 0x000fce0000000f00 */
.L_x_48:
[----:B------:R-:W-:Y:S05]  /*0e20*/  BSYNC.RECONVERGENT B0 ;  /* 0x0000000000007941 */ /* 0x000fea0003800200 */
.L_x_47:
[----:B------:R-:W0:Y:S01]  /*0e30*/  LDCU UR9, c[0x0][0x390] ;  /* 0x00007200ff0977ac */ /* 0x000e220008000800 */
[----:B------:R-:W-:Y:S01]  /*0e40*/  HFMA2 R15, -RZ, RZ, 1.875, 0 ;  /* 0x3f800000ff0f7431 */ /* 0x000fe200000001ff */
[----:B0-----:R-:W-:Y:S02]  /*0e50*/  USHF.L.U32 UR6, UR9, 0x1, URZ ;  /* 0x0000000109067899 */ /* 0x001fe400080006ff */
[----:B------:R-:W-:Y:S02]  /*0e60*/  UISETP.GE.AND UP1, UPT, UR9, 0x3, UPT ;  /* 0x000000030900788c */ /* 0x000fe4000bf26270 */
[----:B------:R-:W-:-:S04]  /*0e70*/  UIADD3 UR7, UPT, UPT, UR6, -0x2, URZ ;  /* 0xfffffffe06077890 */ /* 0x000fc8000fffe0ff */
[----:B------:R-:W-:-:S09]  /*0e80*/  UISETP.NE.AND UP0, UPT, UR7, URZ, UPT ;  /* 0x000000ff0700728c */ /* 0x000fd2000bf05270 */
[----:B------:R-:W-:Y:S05]  /*0e90*/  BRA.U !UP0, `(.L_x_49) ;  /* 0x0000000108847547 */ /* 0x000fea000b800000 */
[----:B------:R-:W-:-:S04]  /*0ea0*/  I2FP.F32.S32 R3, UR7 ;  /* 0x0000000700037c45 */ /* 0x000fc80008201400 */
        /* <DEDUP_REMOVED lines=32> */
.L_x_49:
[----:B------:R-:W-:Y:S05]  /*10b0*/  BRA.U !UP1, `(.L_x_50) ;  /* 0x0000000d09047547 */ /* 0x000fea000b800000 */
[----:B------:R-:W-:Y:S01]  /*10c0*/  UIADD3 UR4, UPT, UPT, UR7, -UR9, URZ ;  /* 0x8000000907047290 */ /* 0x000fe2000fffe0ff */
[----:B------:R-:W-:Y:S01]  /*10d0*/  HFMA2 R18, -RZ, RZ, -1.6337890625, 0.14501953125 ;  /* 0xbe8930a4ff127431 */ /* 0x000fe200000001ff */
[----:B------:R-:W-:Y:S02]  /*10e0*/  MOV R13, 0x1 ;  /* 0x00000001000d7802 */ /* 0x000fe40000000f00 */
[----:B------:R-:W-:Y:S02]  /*10f0*/  UIADD3 UR5, UPT, UPT, UR4, -0x1, URZ ;  /* 0xffffffff04057890 */ /* 0x000fe4000fffe0ff */
[----:B------:R-:W-:Y:S02]  /*1100*/  ULOP3.LUT UR8, UR4, 0xf, URZ, 0xc0, !UPT ;  /* 0x0000000f04087892 */ /* 0x000fe4000f8ec0ff */
[----:B------:R-:W-:-:S09]  /*1110*/  UISETP.GE.U32.AND UP0, UPT, UR5, 0xf, UPT ;  /* 0x0000000f0500788c */ /* 0x000fd2000bf06070 */
[----:B------:R-:W-:Y:S05]  /*1120*/  BRA.U !UP0, `(.L_x_51) ;  /* 0x0000000508747547 */ /* 0x000fea000b800000 */
[----:B------:R-:W-:Y:S01]  /*1130*/  IADD3 R2, P0, PT, R6, 0x20, RZ ;  /* 0x0000002006027810 */ /* 0x000fe20007f1e0ff */
[----:B------:R-:W-:Y:S01]  /*1140*/  ULOP3.LUT UR5, UR4, 0xfffffff0, URZ, 0xc0, !UPT ;  /* 0xfffffff004057892 */ /* 0x000fe2000f8ec0ff */
[----:B------:R-:W-:Y:S02]  /*1150*/  MOV R18, 0xbe8930a4 ;  /* 0xbe8930a400127802 */ /* 0x000fe40000000f00 */
[----:B------:R-:W-:Y:S01]  /*1160*/  MOV R0, RZ ;  /* 0x000000ff00007202 */ /* 0x000fe20000000f00 */
[----:B------:R-:W-:Y:S01]  /*1170*/  UIADD3 UR5, UPT, UPT, -UR5, URZ, URZ ;  /* 0x000000ff05057290 */ /* 0x000fe2000fffe1ff */
[----:B------:R-:W-:-:S11]  /*1180*/  IADD3.X R3, PT, PT, RZ, R7, RZ, P0, !PT ;  /* 0x00000007ff037210 */ /* 0x000fd600007fe4ff */
.L_x_52:
[----:B------:R-:W2:Y:S04]  /*1190*/  LDG.E R22, desc[UR10][R2.64+-0x1c] ;  /* 0xffffe40a02167981 */ /* 0x000ea8000c1e1900 */
[----:B------:R-:W3:Y:S04]  /*11a0*/  LDG.E R21, desc[UR10][R2.64+-0x18] ;  /* 0xffffe80a02157981 */ /* 0x000ee8000c1e1900 */
[----:B------:R-:W4:Y:S04]  /*11b0*/  LDG.E R20, desc[UR10][R2.64+-0x14] ;  /* 0xffffec0a02147981 */ /* 0x000f28000c1e1900 */
[----:B------:R-:W5:Y:S04]  /*11c0*/  LDG.E R19, desc[UR10][R2.64+-0x10] ;  /* 0xfffff00a02137981 */ /* 0x000f68000c1e1900 */
[----:B------:R-:W5:Y:S04]  /*11d0*/  LDG.E R17, desc[UR10][R2.64+-0xc] ;  /* 0xfffff40a02117981 */ /* 0x000f68000c1e1900 */
[----:B------:R-:W5:Y:S04]  /*11e0*/  LDG.E R14, desc[UR10][R2.64+-0x8] ;  /* 0xfffff80a020e7981 */ /* 0x000f68000c1e1900 */
[----:B------:R-:W5:Y:S01]  /*11f0*/  LDG.E R12, desc[UR10][R2.64+-0x4] ;  /* 0xfffffc0a020c7981 */ /* 0x000f62000c1e1900 */
[C---:B------:R-:W-:Y:S01]  /*1200*/  FADD R23, R18.reuse, R15 ;  /* 0x0000000f12177221 */ /* 0x040fe20000000000 */
[----:B------:R-:W-:Y:S01]  /*1210*/  FMUL R18, R18, -0.26794922351837158203 ;  /* 0xbe8930a412127820 */ /* 0x000fe20000400000 */
[----:B------:R-:W-:Y:S01]  /*1220*/  FMUL R25, R15, -3.7320504188537597656 ;  /* 0xc06ed9ea0f197820 */ /* 0x000fe20000400000 */
[----:B------:R-:W5:Y:S04]  /*1230*/  LDG.E R13, desc[UR10][R2.64] ;  /* 0x0000000a020d7981 */ /* 0x000f68000c1e1900 */
[----:B------:R-:W5:Y:S01]  /*1240*/  LDG.E R15, desc[UR10][R2.64+0x4] ;  /* 0x0000040a020f7981 */ /* 0x000f62000c1e1900 */
[----:B--2---:R-:W-:Y:S01]  /*1250*/  FFMA R22, R23, R22, R16 ;  /* 0x0000001617167223 */ /* 0x004fe20000000010 */
[C---:B------:R-:W-:Y:S01]  /*1260*/  FADD R23, R18.reuse, R25 ;  /* 0x0000001912177221 */ /* 0x040fe20000000000 */
[----:B------:R-:W-:Y:S01]  /*1270*/  FMUL R18, R18, -0.26794922351837158203 ;  /* 0xbe8930a412127820 */ /* 0x000fe20000400000 */
[----:B------:R-:W-:Y:S01]  /*1280*/  FMUL R25, R25, -3.7320504188537597656 ;  /* 0xc06ed9ea19197820 */ /* 0x000fe20000400000 */
[----:B------:R-:W2:Y:S01]  /*1290*/  LDG.E R16, desc[UR10][R2.64+0x8] ;  /* 0x0000080a02107981 */ /* 0x000ea2000c1e1900 */
[----:B---3--:R-:W-:Y:S01]  /*12a0*/  FFMA R21, R23, R21, R22 ;  /* 0x0000001517157223 */ /* 0x008fe20000000016 */
[C---:B------:R-:W-:Y:S01]  /*12b0*/  FMUL R23, R18.reuse, -0.26794922351837158203 ;  /* 0xbe8930a412177820 */ /* 0x040fe20000400000 */
[----:B------:R-:W-:Y:S01]  /*12c0*/  FADD R22, R18, R25 ;  /* 0x0000001912167221 */ /* 0x000fe20000000000 */
[----:B------:R-:W-:Y:S01]  /*12d0*/  FMUL R24, R25, -3.7320504188537597656 ;  /* 0xc06ed9ea19187820 */ /* 0x000fe20000400000 */
[----:B------:R-:W3:Y:S02]  /*12e0*/  LDG.E R18, desc[UR10][R2.64+0xc] ;  /* 0x00000c0a02127981 */ /* 0x000ee4000c1e1900 */
[----:B----4-:R-:W-:Y:S01]  /*12f0*/  FFMA R20, R22, R20, R21 ;  /* 0x0000001416147223 */ /* 0x010fe20000000015 */
[C---:B------:R-:W-:Y:S01]  /*1300*/  FADD R21, R23.reuse, R24 ;  /* 0x0000001817157221 */ /* 0x040fe20000000000 */
[----:B------:R-:W-:Y:S01]  /*1310*/  FMUL R23, R23, -0.26794922351837158203 ;  /* 0xbe8930a417177820 */ /* 0x000fe20000400000 */
[----:B------:R-:W-:-:S02]  /*1320*/  FMUL R24, R24, -3.7320504188537597656 ;  /* 0xc06ed9ea18187820 */ /* 0x000fc40000400000 */
[----:B-----5:R-:W-:Y:S01]  /*1330*/  FFMA R22, R21, R19, R20 ;  /* 0x0000001315167223 */ /* 0x020fe20000000014 */
[C---:B------:R-:W-:Y:S01]  /*1340*/  FMUL R20, R23.reuse, -0.26794922351837158203 ;  /* 0xbe8930a417147820 */ /* 0x040fe20000400000 */
[----:B------:R-:W4:Y:S01]  /*1350*/  LDG.E R19, desc[UR10][R2.64+0x10] ;  /* 0x0000100a02137981 */ /* 0x000f22000c1e1900 */
[----:B------:R-:W-:Y:S01]  /*1360*/  FADD R25, R23, R24 ;  /* 0x0000001817197221 */ /* 0x000fe20000000000 */
[----:B------:R-:W-:-:S03]  /*1370*/  FMUL R21, R24, -3.7320504188537597656 ;  /* 0xc06ed9ea18157820 */ /* 0x000fc60000400000 */
[----:B------:R-:W-:Y:S01]  /*1380*/  FFMA R25, R25, R17, R22 ;  /* 0x0000001119197223 */ /* 0x000fe20000000016 */
[----:B------:R-:W-:Y:S01]  /*1390*/  FADD R22, R20, R21 ;  /* 0x0000001514167221 */ /* 0x000fe20000000000 */
[----:B------:R-:W5:Y:S01]  /*13a0*/  LDG.E R17, desc[UR10][R2.64+0x14] ;  /* 0x0000140a02117981 */ /* 0x000f62000c1e1900 */
[----:B------:R-:W-:Y:S02]  /*13b0*/  FMUL R21, R21, -3.7320504188537597656 ;  /* 0xc06ed9ea15157820 */ /* 0x000fe40000400000 */
[----:B------:R-:W-:Y:S01]  /*13c0*/  FFMA R25, R22, R14, R25 ;  /* 0x0000000e16197223 */ /* 0x000fe20000000019 */
[----:B------:R-:W-:Y:S01]  /*13d0*/  FMUL R22, R20, -0.26794922351837158203 ;  /* 0xbe8930a414167820 */ /* 0x000fe20000400000 */
[----:B------:R-:W5:Y:S03]  /*13e0*/  LDG.E R14, desc[UR10][R2.64+0x18] ;  /* 0x0000180a020e7981 */ /* 0x000f66000c1e1900 */
[----:B------:R-:W-:Y:S01]  /*13f0*/  FADD R24, R22, R21 ;  /* 0x0000001516187221 */ /* 0x000fe20000000000 */
[----:B------:R-:W5:Y:S03]  /*1400*/  LDG.E R20, desc[UR10][R2.64+0x1c] ;  /* 0x00001c0a02147981 */ /* 0x000f66000c1e1900 */
[----:B------:R-:W-:-:S02]  /*1410*/  FFMA R24, R24, R12, R25 ;  /* 0x0000000c18187223 */ /* 0x000fc40000000019 */
[----:B------:R0:W5:Y:S01]  /*1420*/  LDG.E R12, desc[UR10][R2.64+0x20] ;  /* 0x0000200a020c7981 */ /* 0x000162000c1e1900 */
[----:B------:R-:W-:Y:S01]  /*1430*/  FMUL R22, R22, -0.26794922351837158203 ;  /* 0xbe8930a416167820 */ /* 0x000fe20000400000 */
[----:B------:R-:W-:-:S04]  /*1440*/  FMUL R21, R21, -3.7320504188537597656 ;  /* 0xc06ed9ea15157820 */ /* 0x000fc80000400000 */
[C---:B------:R-:W-:Y:S01]  /*1450*/  FADD R23, R22.reuse, R21 ;  /* 0x0000001516177221 */ /* 0x040fe20000000000 */
[----:B------:R-:W-:Y:S01]  /*1460*/  FMUL R22, R22, -0.26794922351837158203 ;  /* 0xbe8930a416167820 */ /* 0x000fe20000400000 */
[----:B------:R-:W-:Y:S02]  /*1470*/  FMUL R21, R21, -3.7320504188537597656 ;  /* 0xc06ed9ea15157820 */ /* 0x000fe40000400000 */
[----:B------:R-:W-:Y:S02]  /*1480*/  FFMA R24, R23, R13, R24 ;  /* 0x0000000d17187223 */ /* 0x000fe40000000018 */
[C---:B------:R-:W-:Y:S01]  /*1490*/  FADD R13, R22.reuse, R21 ;  /* 0x00000015160d7221 */ /* 0x040fe20000000000 */
[----:B------:R-:W-:Y:S01]  /*14a0*/  FMUL R22, R22, -0.26794922351837158203 ;  /* 0xbe8930a416167820 */ /* 0x000fe20000400000 */
[----:B------:R-:W-:Y:S02]  /*14b0*/  FMUL R21, R21, -3.7320504188537597656 ;  /* 0xc06ed9ea15157820 */ /* 0x000fe40000400000 */
[----:B------:R-:W-:-:S02]  /*14c0*/  FFMA R13, R13, R15, R24 ;  /* 0x0000000f0d0d7223 */ /* 0x000fc40000000018 */
[C---:B------:R-:W-:Y:S01]  /*14d0*/  FADD R24, R22.reuse, R21 ;  /* 0x0000001516187221 */ /* 0x040fe20000000000 */
[----:B------:R-:W-:Y:S01]  /*14e0*/  FMUL R22, R22, -0.26794922351837158203 ;  /* 0xbe8930a416167820 */ /* 0x000fe20000400000 */
[----:B------:R-:W-:Y:S01]  /*14f0*/  FMUL R21, R21, -3.7320504188537597656 ;  /* 0xc06ed9ea15157820 */ /* 0x000fe20000400000 */
[----:B------:R-:W-:-:S04]  /*1500*/  UIADD3 UR5, UPT, UPT, UR5, 0x10, URZ ;  /* 0x0000001005057890 */ /* 0x000fc8000fffe0ff */
[----:B------:R-:W-:Y:S01]  /*1510*/  UISETP.NE.AND UP0, UPT, UR5, URZ, UPT ;  /* 0x000000ff0500728c */ /* 0x000fe2000bf05270 */
[----:B0-----:R-:W-:Y:S02]  /*1520*/  IADD3 R2, P0, PT, R2, 0x40, RZ ;  /* 0x0000004002027810 */ /* 0x001fe40007f1e0ff */
[----:B------:R-:W-:Y:S02]  /*1530*/  IADD3 R0, PT, PT, R0, 0x10, RZ ;  /* 0x0000001000007810 */ /* 0x000fe40007ffe0ff */
[----:B------:R-:W-:Y:S01]  /*1540*/  IADD3.X R3, PT, PT, RZ, R3, RZ, P0, !PT ;  /* 0x00000003ff037210 */ /* 0x000fe200007fe4ff */
[----:B--2---:R-:W-:Y:S01]  /*1550*/  FFMA R13, R24, R16, R13 ;  /* 0x00000010180d7223 */ /* 0x004fe2000000000d */
[C---:B------:R-:W-:Y:S01]  /*1560*/  FADD R16, R22.reuse, R21 ;  /* 0x0000001516107221 */ /* 0x040fe20000000000 */
[----:B------:R-:W-:Y:S01]  /*1570*/  FMUL R22, R22, -0.26794922351837158203 ;  /* 0xbe8930a416167820 */ /* 0x000fe20000400000 */
[----:B------:R-:W-:Y:S02]  /*1580*/  FMUL R21, R21, -3.7320504188537597656 ;  /* 0xc06ed9ea15157820 */ /* 0x000fe40000400000 */
[----:B---3--:R-:W-:-:S02]  /*1590*/  FFMA R16, R16, R18, R13 ;  /* 0x0000001210107223 */ /* 0x008fc4000000000d */
[C---:B------:R-:W-:Y:S01]  /*15a0*/  FADD R13, R22.reuse, R21 ;  /* 0x00000015160d7221 */ /* 0x040fe20000000000 */
[----:B------:R-:W-:Y:S01]  /*15b0*/  FMUL R22, R22, -0.26794922351837158203 ;  /* 0xbe8930a416167820 */ /* 0x000fe20000400000 */
[----:B------:R-:W-:Y:S02]  /*15c0*/  FMUL R21, R21, -3.7320504188537597656 ;  /* 0xc06ed9ea15157820 */ /* 0x000fe40000400000 */
[----:B----4-:R-:W-:Y:S02]  /*15d0*/  FFMA R16, R13, R19, R16 ;  /* 0x000000130d107223 */ /* 0x010fe40000000010 */
[C---:B------:R-:W-:Y:S01]  /*15e0*/  FADD R13, R22.reuse, R21 ;  /* 0x00000015160d7221 */ /* 0x040fe20000000000 */
[----:B------:R-:W-:Y:S01]  /*15f0*/  FMUL R22, R22, -0.26794922351837158203 ;  /* 0xbe8930a416167820 */ /* 0x000fe20000400000 */
[----:B------:R-:W-:Y:S02]  /*1600*/  FMUL R21, R21, -3.7320504188537597656 ;  /* 0xc06ed9ea15157820 */ /* 0x000fe40000400000 */
[----:B-----5:R-:W-:-:S02]  /*1610*/  FFMA R13, R13, R17, R16 ;  /* 0x000000110d0d7223 */ /* 0x020fc40000000010 */
[C---:B------:R-:W-:Y:S01]  /*1620*/  FADD R16, R22.reuse, R21 ;  /* 0x0000001516107221 */ /* 0x040fe20000000000 */
[----:B------:R-:W-:Y:S01]  /*1630*/  FMUL R22, R22, -0.26794922351837158203 ;  /* 0xbe8930a416167820 */ /* 0x000fe20000400000 */
[----:B------:R-:W-:Y:S02]  /*1640*/  FMUL R21, R21, -3.7320504188537597656 ;  /* 0xc06ed9ea15157820 */ /* 0x000fe40000400000 */
[----:B------:R-:W-:Y:S01]  /*1650*/  FFMA R13, R16, R14, R13 ;  /* 0x0000000e100d7223 */ /* 0x000fe2000000000d */
[C---:B------:R-:W-:Y:S01]  /*1660*/  FMUL R18, R22.reuse, -0.26794922351837158203 ;  /* 0xbe8930a416127820 */ /* 0x040fe20000400000 */
[----:B------:R-:W-:Y:S01]  /*1670*/  FADD R14, R22, R21 ;  /* 0x00000015160e7221 */ /* 0x000fe20000000000 */
[----:B------:R-:W-:-:S03]  /*1680*/  FMUL R15, R21, -3.7320504188537597656 ;  /* 0xc06ed9ea150f7820 */ /* 0x000fc60000400000 */
[----:B------:R-:W-:Y:S01]  /*1690*/  FFMA R13, R14, R20, R13 ;  /* 0x000000140e0d7223 */ /* 0x000fe2000000000d */
[C---:B------:R-:W-:Y:S01]  /*16a0*/  FADD R16, R18.reuse, R15 ;  /* 0x0000000f12107221 */ /* 0x040fe20000000000 */
[----:B------:R-:W-:Y:S01]  /*16b0*/  FMUL R18, R18, -0.26794922351837158203 ;  /* 0xbe8930a412127820 */ /* 0x000fe20000400000 */
[----:B------:R-:W-:Y:S02]  /*16c0*/  FMUL R15, R15, -3.7320504188537597656 ;  /* 0xc06ed9ea0f0f7820 */ /* 0x000fe40000400000 */
[----:B------:R-:W-:Y:S01]  /*16d0*/  FFMA R16, R16, R12, R13 ;  /* 0x0000000c10107223 */ /* 0x000fe2000000000d */
[----:B------:R-:W-:Y:S06]  /*16e0*/  BRA.U UP0, `(.L_x_52) ;  /* 0xfffffff900a87547 */ /* 0x000fec000b83ffff */
[----:B------:R-:W-:-:S07]  /*16f0*/  IADD3 R13, PT, PT, R0, 0x1, RZ ;  /* 0x00000001000d7810 */ /* 0x000fce0007ffe0ff */
.L_x_51:
[----:B------:R-:W-:-:S09]  /*1700*/  UISETP.NE.AND UP0, UPT, UR8, URZ, UPT ;  /* 0x000000ff0800728c */ /* 0x000fd2000bf05270 */
[----:B------:R-:W-:Y:S05]  /*1710*/  BRA.U !UP0, `(.L_x_50) ;  /* 0x00000005086c7547 */ /* 0x000fea000b800000 */
[----:B------:R-:W-:Y:S02]  /*1720*/  UISETP.GE.U32.AND UP0, UPT, UR8, 0x8, UPT ;  /* 0x000000080800788c */ /* 0x000fe4000bf06070 */
[----:B------:R-:W-:-:S04]  /*1730*/  ULOP3.LUT UR5, UR4, 0x7, URZ, 0xc0, !UPT ;  /* 0x0000000704057892 */ /* 0x000fc8000f8ec0ff */
[----:B------:R-:W-:-:S03]  /*1740*/  UISETP.NE.AND UP1, UPT, UR5, URZ, UPT ;  /* 0x000000ff0500728c */ /* 0x000fc6000bf25270 */
[----:B------:R-:W-:Y:S08]  /*1750*/  BRA.U !UP0, `(.L_x_53) ;  /* 0x0000000108a87547 */ /* 0x000ff0000b800000 */
[----:B------:R-:W-:-:S05]  /*1760*/  IMAD.WIDE.U32 R2, R13, 0x4, R6 ;  /* 0x000000040d027825 */ /* 0x000fca00078e0006 */
[----:B------:R-:W2:Y:S04]  /*1770*/  LDG.E R23, desc[UR10][R2.64] ;  /* 0x0000000a02177981 */ /* 0x000ea8000c1e1900 */
[----:B------:R-:W3:Y:S04]  /*1780*/  LDG.E R20, desc[UR10][R2.64+0x4] ;  /* 0x0000040a02147981 */ /* 0x000ee8000c1e1900 */
[----:B------:R-:W4:Y:S04]  /*1790*/  LDG.E R19, desc[UR10][R2.64+0x8] ;  /* 0x0000080a02137981 */ /* 0x000f28000c1e1900 */
[----:B------:R-:W5:Y:S04]  /*17a0*/  LDG.E R17, desc[UR10][R2.64+0xc] ;  /* 0x00000c0a02117981 */ /* 0x000f68000c1e1900 */
[----:B------:R-:W5:Y:S04]  /*17b0*/  LDG.E R14, desc[UR10][R2.64+0x10] ;  /* 0x0000100a020e7981 */ /* 0x000f68000c1e1900 */
[----:B------:R-:W5:Y:S04]  /*17c0*/  LDG.E R0, desc[UR10][R2.64+0x14] ;  /* 0x0000140a02007981 */ /* 0x000f68000c1e1900 */
[----:B------:R-:W5:Y:S04]  /*17d0*/  LDG.E R12, desc[UR10][R2.64+0x18] ;  /* 0x0000180a020c7981 */ /* 0x000f68000c1e1900 */
[----:B------:R0:W5:Y:S01]  /*17e0*/  LDG.E R21, desc[UR10][R2.64+0x1c] ;  /* 0x00001c0a02157981 */ /* 0x000162000c1e1900 */
[----:B------:R-:W-:Y:S01]  /*17f0*/  FMUL R22, R18, -0.26794922351837158203 ;  /* 0xbe8930a412167820 */ /* 0x000fe20000400000 */
[C---:B------:R-:W-:Y:S01]  /*1800*/  FMUL R27, R15.reuse, -3.7320504188537597656 ;  /* 0xc06ed9ea0f1b7820 */ /* 0x040fe20000400000 */
[----:B------:R-:W-:Y:S01]  /*1810*/  FADD R25, R15, R18 ;  /* 0x000000120f197221 */ /* 0x000fe20000000000 */
[----:B------:R-:W-:-:S02]  /*1820*/  IADD3 R13, PT, PT, R13, 0x8, RZ ;  /* 0x000000080d0d7810 */ /* 0x000fc40007ffe0ff */
[C---:B------:R-:W-:Y:S01]  /*1830*/  FADD R15, R22.reuse, R27 ;  /* 0x0000001b160f7221 */ /* 0x040fe20000000000 */
[----:B------:R-:W-:Y:S01]  /*1840*/  FMUL R22, R22, -0.26794922351837158203 ;  /* 0xbe8930a416167820 */ /* 0x000fe20000400000 */
[----:B------:R-:W-:-:S03]  /*1850*/  FMUL R27, R27, -3.7320504188537597656 ;  /* 0xc06ed9ea1b1b7820 */ /* 0x000fc60000400000 */
[----:B------:R-:W-:-:S04]  /*1860*/  FMUL R18, R22, -0.26794922351837158203 ;  /* 0xbe8930a416127820 */ /* 0x000fc80000400000 */
[----:B0-----:R-:W-:Y:S01]  /*1870*/  FMUL R2, R18, -0.26794922351837158203 ;  /* 0xbe8930a412027820 */ /* 0x001fe20000400000 */
[----:B--2---:R-:W-:Y:S01]  /*1880*/  FFMA R16, R25, R23, R16 ;  /* 0x0000001719107223 */ /* 0x004fe20000000010 */
[----:B------:R-:W-:Y:S01]  /*1890*/  FMUL R23, R27, -3.7320504188537597656 ;  /* 0xc06ed9ea1b177820 */ /* 0x000fe20000400000 */
[----:B------:R-:W-:Y:S02]  /*18a0*/  FADD R27, R22, R27 ;  /* 0x0000001b161b7221 */ /* 0x000fe40000000000 */
[----:B---3--:R-:W-:Y:S01]  /*18b0*/  FFMA R16, R15, R20, R16 ;  /* 0x000000140f107223 */ /* 0x008fe20000000010 */
[----:B------:R-:W-:Y:S01]  /*18c0*/  FMUL R3, R23, -3.7320504188537597656 ;  /* 0xc06ed9ea17037820 */ /* 0x000fe20000400000 */
[----:B------:R-:W-:Y:S01]  /*18d0*/  FADD R23, R18, R23 ;  /* 0x0000001712177221 */ /* 0x000fe20000000000 */
[C---:B------:R-:W-:Y:S01]  /*18e0*/  FMUL R15, R2.reuse, -0.26794922351837158203 ;  /* 0xbe8930a4020f7820 */ /* 0x040fe20000400000 */
[----:B----4-:R-:W-:Y:S01]  /*18f0*/  FFMA R16, R27, R19, R16 ;  /* 0x000000131b107223 */ /* 0x010fe20000000010 */
[----:B------:R-:W-:Y:S01]  /*1900*/  FMUL R18, R3, -3.7320504188537597656 ;  /* 0xc06ed9ea03127820 */ /* 0x000fe20000400000 */
[----:B------:R-:W-:Y:S01]  /*1910*/  FADD R2, R2, R3 ;  /* 0x0000000302027221 */ /* 0x000fe20000000000 */
[----:B------:R-:W-:Y:S01]  /*1920*/  FMUL R3, R15, -0.26794922351837158203 ;  /* 0xbe8930a40f037820 */ /* 0x000fe20000400000 */
[----:B-----5:R-:W-:Y:S01]  /*1930*/  FFMA R17, R23, R17, R16 ;  /* 0x0000001117117223 */ /* 0x020fe20000000010 */
[----:B------:R-:W-:Y:S01]  /*1940*/  FMUL R16, R18, -3.7320504188537597656 ;  /* 0xc06ed9ea12107820 */ /* 0x000fe20000400000 */
[----:B------:R-:W-:-:S02]  /*1950*/  FADD R18, R15, R18 ;  /* 0x000000120f127221 */ /* 0x000fc40000000000 */
[----:B------:R-:W-:Y:S01]  /*1960*/  FFMA R17, R2, R14, R17 ;  /* 0x0000000e02117223 */ /* 0x000fe20000000011 */
[C---:B------:R-:W-:Y:S01]  /*1970*/  FADD R2, R3.reuse, R16 ;  /* 0x0000001003027221 */ /* 0x040fe20000000000 */
[----:B------:R-:W-:Y:S01]  /*1980*/  FMUL R3, R3, -0.26794922351837158203 ;  /* 0xbe8930a403037820 */ /* 0x000fe20000400000 */
[----:B------:R-:W-:Y:S01]  /*1990*/  FMUL R14, R16, -3.7320504188537597656 ;  /* 0xc06ed9ea100e7820 */ /* 0x000fe20000400000 */
[----:B------:R-:W-:Y:S02]  /*19a0*/  FFMA R17, R18, R0, R17 ;  /* 0x0000000012117223 */ /* 0x000fe40000000011 */
[C---:B------:R-:W-:Y:S01]  /*19b0*/  FMUL R18, R3.reuse, -0.26794922351837158203 ;  /* 0xbe8930a403127820 */ /* 0x040fe20000400000 */
[----:B------:R-:W-:Y:S01]  /*19c0*/  FADD R15, R3, R14 ;  /* 0x0000000e030f7221 */ /* 0x000fe20000000000 */
[----:B------:R-:W-:-:S04]  /*19d0*/  FFMA R2, R2, R12, R17 ;  /* 0x0000000c02027223 */ /* 0x000fc80000000011 */
[----:B------:R-:W-:Y:S01]  /*19e0*/  FFMA R16, R15, R21, R2 ;  /* 0x000000150f107223 */ /* 0x000fe20000000002 */
[----:B------:R-:W-:-:S07]  /*19f0*/  FMUL R15, R14, -3.7320504188537597656 ;  /* 0xc06ed9ea0e0f7820 */ /* 0x000fce0000400000 */
.L_x_53:
        /* <DEDUP_REMOVED lines=9> */
[----:B------:R0:W5:Y:S01]  /*1a90*/  LDG.E R12, desc[UR10][R2.64+0xc] ;  /* 0x00000c0a020c7981 */ /* 0x000162000c1e1900 */
[----:B------:R-:W-:Y:S01]  /*1aa0*/  FMUL R19, R18, -0.26794922351837158203 ;  /* 0xbe8930a412137820 */ /* 0x000fe20000400000 */
[C---:B------:R-:W-:Y:S01]  /*1ab0*/  FMUL R20, R15.reuse, -3.7320504188537597656 ;  /* 0xc06ed9ea0f147820 */ /* 0x040fe20000400000 */
[----:B------:R-:W-:Y:S01]  /*1ac0*/  FADD R15, R15, R18 ;  /* 0x000000120f0f7221 */ /* 0x000fe20000000000 */
[----:B------:R-:W-:Y:S01]  /*1ad0*/  IADD3 R13, PT, PT, R13, 0x4, RZ ;  /* 0x000000040d0d7810 */ /* 0x000fe20007ffe0ff */
[C---:B------:R-:W-:Y:S01]  /*1ae0*/  FMUL R18, R19.reuse, -0.26794922351837158203 ;  /* 0xbe8930a413127820 */ /* 0x040fe20000400000 */
[----:B------:R-:W-:Y:S01]  /*1af0*/  FMUL R21, R20, -3.7320504188537597656 ;  /* 0xc06ed9ea14157820 */ /* 0x000fe20000400000 */
[----:B------:R-:W-:Y:S01]  /*1b00*/  FADD R20, R19, R20 ;  /* 0x0000001413147221 */ /* 0x000fe20000000000 */
[----:B--2---:R-:W-:-:S02]  /*1b10*/  FFMA R15, R15, R17, R16 ;  /* 0x000000110f0f7223 */ /* 0x004fc40000000010 */
[C---:B------:R-:W-:Y:S01]  /*1b20*/  FADD R16, R18.reuse, R21 ;  /* 0x0000001512107221 */ /* 0x040fe20000000000 */
[----:B------:R-:W-:Y:S01]  /*1b30*/  FMUL R18, R18, -0.26794922351837158203 ;  /* 0xbe8930a412127820 */ /* 0x000fe20000400000 */
[----:B------:R-:W-:Y:S01]  /*1b40*/  FMUL R21, R21, -3.7320504188537597656 ;  /* 0xc06ed9ea15157820 */ /* 0x000fe20000400000 */
[----:B---3--:R-:W-:-:S03]  /*1b50*/  FFMA R15, R20, R14, R15 ;  /* 0x0000000e140f7223 */ /* 0x008fc6000000000f */
[----:B0-----:R-:W-:Y:S01]  /*1b60*/  FADD R2, R18, R21 ;  /* 0x0000001512027221 */ /* 0x001fe20000000000 */
[----:B----4-:R-:W-:Y:S01]  /*1b70*/  FFMA R15, R16, R0, R15 ;  /* 0x00000000100f7223 */ /* 0x010fe2000000000f */
[----:B------:R-:W-:-:S03]  /*1b80*/  FMUL R18, R18, -0.26794922351837158203 ;  /* 0xbe8930a412127820 */ /* 0x000fc60000400000 */
[----:B-----5:R-:W-:Y:S01]  /*1b90*/  FFMA R16, R2, R12, R15 ;  /* 0x0000000c02107223 */ /* 0x020fe2000000000f */
[----:B------:R-:W-:-:S07]  /*1ba0*/  FMUL R15, R21, -3.7320504188537597656 ;  /* 0xc06ed9ea150f7820 */ /* 0x000fce0000400000 */
.L_x_54:
[----:B------:R-:W-:Y:S05]  /*1bb0*/  BRA.U !UP1, `(.L_x_50) ;  /* 0x0000000109447547 */ /* 0x000fea000b800000 */
[----:B------:R-:W0:Y:S01]  /*1bc0*/  LDCU.64 UR12, c[0x0][0x388] ;  /* 0x00007100ff0c77ac */ /* 0x000e220008000a00 */
[----:B------:R-:W-:Y:S01]  /*1bd0*/  IMAD.WIDE.U32 R2, R13, 0x4, R8 ;  /* 0x000000040d027825 */ /* 0x000fe200078e0008 */
[----:B------:R-:W-:Y:S02]  /*1be0*/  UIADD3 UR4, UPT, UPT, -UR4, URZ, URZ ;  /* 0x000000ff04047290 */ /* 0x000fe4000fffe1ff */
[----:B0-----:R-:W-:-:S04]  /*1bf0*/  IADD3 R0, P0, PT, R2, UR12, RZ ;  /* 0x0000000c02007c10 */ /* 0x001fc8000ff1e0ff */
[----:B------:R-:W-:-:S09]  /*1c00*/  IADD3.X R13, PT, PT, R3, UR13, RZ, P0, !PT ;  /* 0x0000000d030d7c10 */ /* 0x000fd200087fe4ff */
.L_x_55:
[----:B------:R-:W-:Y:S02]  /*1c10*/  MOV R3, R13 ;  /* 0x0000000d00037202 */ /* 0x000fe40000000f00 */
[----:B------:R-:W-:-:S05]  /*1c20*/  MOV R2, R0 ;  /* 0x0000000000027202 */ /* 0x000fca0000000f00 */
[----:B------:R-:W2:Y:S01]  /*1c30*/  LDG.E R3, desc[UR10][R2.64] ;  /* 0x0000000a02037981 */ /* 0x000ea2000c1e1900 */
[----:B------:R-:W-:Y:S01]  /*1c40*/  UIADD3 UR4, UPT, UPT, UR4, 0x1, URZ ;  /* 0x0000000104047890 */ /* 0x000fe2000fffe0ff */
[----:B------:R-:W-:Y:S01]  /*1c50*/  FADD R17, R18, R15 ;  /* 0x0000000f12117221 */ /* 0x000fe20000000000 */
[----:B------:R-:W-:Y:S01]  /*1c60*/  IADD3 R0, P0, PT, R0, 0x4, RZ ;  /* 0x0000000400007810 */ /* 0x000fe20007f1e0ff */
[----:B------:R-:W-:Y:S01]  /*1c70*/  FMUL R18, R18, -0.26794922351837158203 ;  /* 0xbe8930a412127820 */ /* 0x000fe20000400000 */
[----:B------:R-:W-:Y:S01]  /*1c80*/  UISETP.NE.AND UP0, UPT, UR4, URZ, UPT ;  /* 0x000000ff0400728c */ /* 0x000fe2000bf05270 */
[----:B------:R-:W-:Y:S01]  /*1c90*/  FMUL R15, R15, -3.7320504188537597656 ;  /* 0xc06ed9ea0f0f7820 */ /* 0x000fe20000400000 */
[----:B------:R-:W-:Y:S01]  /*1ca0*/  IADD3.X R13, PT, PT, RZ, R13, RZ, P0, !PT ;  /* 0x0000000dff0d7210 */ /* 0x000fe200007fe4ff */
[----:B--2---:R-:W-:-:S06]  /*1cb0*/  FFMA R16, R17, R3, R16 ;  /* 0x0000000311107223 */ /* 0x004fcc0000000010 */
[----:B------:R-:W-:Y:S05]  /*1cc0*/  BRA.U UP0, `(.L_x_55) ;  /* 0xfffffffd00d07547 */ /* 0x000fea000b83ffff */
.L_x_50:
[----:B------:R-:W-:Y:S01]  /*1cd0*/  UISETP.NE.AND UP0, UPT, UR9, URZ, UPT ;  /* 0x000000ff0900728c */ /* 0x000fe2000bf05270 */
[----:B------:R-:W-:-:S08]  /*1ce0*/  HFMA2 R0, -RZ, RZ, 1.875, 0 ;  /* 0x3f800000ff007431 */ /* 0x000fd000000001ff */
[----:B------:R-:W-:Y:S05]  /*1cf0*/  BRA.U !UP0, `(.L_x_56) ;  /* 0x0000000108847547 */ /* 0x000fea000b800000 */
[----:B------:R-:W-:-:S04]  /*1d00*/  I2FP.F32.S32 R3, UR6 ;  /* 0x0000000600037c45 */ /* 0x000fc80008201400 */
[----:B------:R-:W-:-:S13]  /*1d10*/  FSETP.NAN.AND P0, PT, |R3|, |R3|, PT ;  /* 0x400000030300720b */ /* 0x000fda0003f08200 */
[----:B------:R-:W-:Y:S01]  /*1d20*/  @P0 FADD R0, R3, -0.26794922351837158203 ;  /* 0xbe8930a403000421 */ /* 0x000fe20000000000 */
[----:B------:R-:W-:Y:S06]  /*1d30*/  @P0 BRA `(.L_x_56) ;  /* 0x0000000000740947 */ /* 0x000fec0003800000 */
[----:B------:R-:W-:Y:S01]  /*1d40*/  FMUL R13, R10, R3 ;  /* 0x000000030a0d7220 */ /* 0x000fe20000400000 */
[----:B------:R-:W-:-:S03]  /*1d50*/  MOV R15, 0x391fcb8e ;  /* 0x391fcb8e000f7802 */ /* 0x000fc60000000f00 */
[----:B------:R-:W0:Y:S01]  /*1d60*/  FRND R0, R13 ;  /* 0x0000000d00007307 */ /* 0x000e220000201000 */
[----:B------:R-:W-:Y:S01]  /*1d70*/  FFMA R10, R10, R3, -R13 ;  /* 0x000000030a0a7223 */ /* 0x000fe2000000080d */
[----:B------:R-:W-:-:S03]  /*1d80*/  FSETP.GT.AND P0, PT, |R13|, 152, PT ;  /* 0x431800000d00780b */ /* 0x000fc60003f04200 */
[----:B------:R-:W-:Y:S01]  /*1d90*/  FFMA R11, R11, R3, R10 ;  /* 0x000000030b0b7223 */ /* 0x000fe2000000000a */
[----:B------:R-:W-:-:S06]  /*1da0*/  FMUL R10, R3, 0.5 ;  /* 0x3f000000030a7820 */ /* 0x000fcc0000400000 */
[----:B------:R-:W1:Y:S01]  /*1db0*/  FRND.TRUNC R10, R10 ;  /* 0x0000000a000a7307 */ /* 0x000e62000020d000 */
[----:B0-----:R-:W-:Y:S01]  /*1dc0*/  FADD R2, R13, -R0 ;  /* 0x800000000d027221 */ /* 0x001fe20000000000 */
[----:B------:R-:W-:-:S03]  /*1dd0*/  FSETP.GT.AND P1, PT, R0, RZ, PT ;  /* 0x000000ff0000720b */ /* 0x000fc60003f24000 */
[----:B------:R-:W-:Y:S01]  /*1de0*/  FADD R2, R2, R11 ;  /* 0x0000000b02027221 */ /* 0x000fe20000000000 */
[----:B------:R-:W-:Y:S02]  /*1df0*/  SEL R0, RZ, 0x83000000, P1 ;  /* 0x83000000ff007807 */ /* 0x000fe40000800000 */
[----:B------:R-:W-:Y:S01]  /*1e00*/  FSETP.GEU.AND P1, PT, R13, RZ, PT ;  /* 0x000000ff0d00720b */ /* 0x000fe20003f2e000 */
[----:B------:R-:W-:-:S04]  /*1e10*/  FFMA R11, R2, R15, 0.0013391353422775864601 ;  /* 0x3aaf85ed020b7423 */ /* 0x000fc8000000000f */
[----:B------:R-:W-:Y:S01]  /*1e20*/  FFMA R15, R2, R11, 0.0096188392490148544312 ;  /* 0x3c1d9856020f7423 */ /* 0x000fe2000000000b */
[----:B-1----:R-:W-:Y:S01]  /*1e30*/  FADD R12, R10, R10 ;  /* 0x0000000a0a0c7221 */ /* 0x002fe20000000000 */
[----:B------:R-:W0:Y:S01]  /*1e40*/  F2I.NTZ R11, R13 ;  /* 0x0000000d000b7305 */ /* 0x000e220000203100 */
[----:B------:R-:W-:Y:S01]  /*1e50*/  IADD3 R10, PT, PT, R0, 0x7f000000, RZ ;  /* 0x7f000000000a7810 */ /* 0x000fe20007ffe0ff */
[----:B------:R-:W-:Y:S01]  /*1e60*/  FFMA R15, R2, R15, 0.055503588169813156128 ;  /* 0x3d6357bb020f7423 */ /* 0x000fe2000000000f */
[----:B------:R-:W-:-:S03]  /*1e70*/  FADD R12, R3, -R12 ;  /* 0x8000000c030c7221 */ /* 0x000fc60000000000 */
        /* <DEDUP_REMOVED lines=9> */
.L_x_56:
        /* <DEDUP_REMOVED lines=13> */
[----:B------:R-:W-:Y:S05]  /*1fe0*/  CALL.REL.NOINC `($__internal_1_$__cuda_sm3x_div_rn_noftz_f32_slowpath) ;  /* 0x0000001800107944 */ /* 0x000fea0003c00000 */
[----:B------:R-:W-:-:S07]  /*1ff0*/  MOV R3, R0 ;  /* 0x0000000000037202 */ /* 0x000fce0000000f00 */
.L_x_58:
[----:B------:R-:W-:Y:S05]  /*2000*/  BSYNC.RECONVERGENT B0 ;  /* 0x0000000000007941 */ /* 0x000fea0003800200 */
.L_x_57:
[----:B------:R-:W0:Y:S01]  /*2010*/  LDC R0, c[0x0][0x390] ;  /* 0x0000e400ff007b82 */ /* 0x000e220000000800 */
[----:B------:R1:W-:Y:S01]  /*2020*/  STG.E desc[UR10][R6.64], R3 ;  /* 0x0000000306007986 */ /* 0x0003e2000c10190a */
[----:B0-----:R-:W-:-:S13]  /*2030*/  ISETP.GE.AND P0, PT, R0, 0x2, PT ;  /* 0x000000020000780c */ /* 0x001fda0003f06270 */
[----:B-1----:R-:W-:Y:S05]  /*2040*/  @!P0 BRA `(.L_x_59) ;  /* 0x0000001400e88947 */ /* 0x002fea0003800000 */
[C---:B------:R-:W-:Y:S01]  /*2050*/  IADD3 R11, PT, PT, -R0.reuse, UR7, RZ ;  /* 0x00000007000b7c10 */ /* 0x040fe2000fffe1ff */
[----:B------:R-:W-:Y:S01]  /*2060*/  HFMA2 R17, -RZ, RZ, 0, 5.9604644775390625e-08 ;  /* 0x00000001ff117431 */ /* 0x000fe200000001ff */
[----:B------:R-:W-:Y:S02]  /*2070*/  IADD3 R13, PT, PT, R0, -0x1, RZ ;  /* 0xffffffff000d7810 */ /* 0x000fe40007ffe0ff */
[----:B------:R-:W-:Y:S02]  /*2080*/  ISETP.GE.U32.AND P0, PT, R11, 0xf, PT ;  /* 0x0000000f0b00780c */ /* 0x000fe40003f06070 */
[----:B------:R-:W-:-:S11]  /*2090*/  LOP3.LUT R26, R13, 0xf, RZ, 0xc0, !PT ;  /* 0x0000000f0d1a7812 */ /* 0x000fd600078ec0ff */
[----:B------:R-:W-:Y:S05]  /*20a0*/  @!P0 BRA `(.L_x_60) ;  /* 0x0000000000fc8947 */ /* 0x000fea0003800000 */
[----:B------:R-:W-:Y:S02]  /*20b0*/  IADD3 R14, P0, PT, R6, 0x20, RZ ;  /* 0x00000020060e7810 */ /* 0x000fe40007f1e0ff */
[----:B------:R-:W-:Y:S02]  /*20c0*/  LOP3.LUT R12, R13, 0xfffffff0, RZ, 0xc0, !PT ;  /* 0xfffffff00d0c7812 */ /* 0x000fe400078ec0ff */
[----:B------:R-:W-:Y:S02]  /*20d0*/  MOV R10, RZ ;  /* 0x000000ff000a7202 */ /* 0x000fe40000000f00 */
[----:B------:R-:W-:Y:S02]  /*20e0*/  IADD3.X R15, PT, PT, RZ, R7, RZ, P0, !PT ;  /* 0x00000007ff0f7210 */ /* 0x000fe400007fe4ff */
[----:B------:R-:W-:-:S07]  /*20f0*/  IADD3 R12, PT, PT, -R12, RZ, RZ ;  /* 0x000000ff0c0c7210 */ /* 0x000fce0007ffe1ff */
.L_x_61:
[----:B0-----:R-:W-:Y:S02]  /*2100*/  MOV R2, R14 ;  /* 0x0000000e00027202 */ /* 0x001fe40000000f00 */
[----:B------:R-:W-:-:S05]  /*2110*/  MOV R3, R15 ;  /* 0x0000000f00037202 */ /* 0x000fca0000000f00 */
[----:B------:R-:W2:Y:S04]  /*2120*/  LDG.E R16, desc[UR10][R2.64+-0x20] ;  /* 0xffffe00a02107981 */ /* 0x000ea8000c1e1900 */
[----:B------:R-:W2:Y:S04]  /*2130*/  LDG.E R17, desc[UR10][R2.64+-0x1c] ;  /* 0xffffe40a02117981 */ /* 0x000ea8000c1e1900 */
[----:B------:R-:W3:Y:S04]  /*2140*/  LDG.E R18, desc[UR10][R2.64+-0x18] ;  /* 0xffffe80a02127981 */ /* 0x000ee8000c1e1900 */
[----:B------:R-:W4:Y:S04]  /*2150*/  LDG.E R20, desc[UR10][R2.64+-0x14] ;  /* 0xffffec0a02147981 */ /* 0x000f28000c1e1900 */
[----:B------:R-:W5:Y:S04]  /*2160*/  LDG.E R19, desc[UR10][R2.64+-0x10] ;  /* 0xfffff00a02137981 */ /* 0x000f68000c1e1900 */
[----:B------:R-:W5:Y:S04]  /*2170*/  LDG.E R23, desc[UR10][R2.64+-0xc] ;  /* 0xfffff40a02177981 */ /* 0x000f68000c1e1900 */
[----:B------:R-:W5:Y:S04]  /*2180*/  LDG.E R28, desc[UR10][R2.64+-0x8] ;  /* 0xfffff80a021c7981 */ /* 0x000f68000c1e1900 */
[----:B------:R-:W5:Y:S04]  /*2190*/  LDG.E R24, desc[UR10][R2.64+-0x4] ;  /* 0xfffffc0a02187981 */ /* 0x000f68000c1e1900 */
[----:B------:R-:W5:Y:S04]  /*21a0*/  LDG.E R21, desc[UR10][R2.64] ;  /* 0x0000000a02157981 */ /* 0x000f68000c1e1900 */
[----:B------:R-:W5:Y:S04]  /*21b0*/  LDG.E R14, desc[UR10][R2.64+0x4] ;  /* 0x0000040a020e7981 */ /* 0x000f68000c1e1900 */
[----:B------:R-:W5:Y:S01]  /*21c0*/  LDG.E R15, desc[UR10][R2.64+0x8] ;  /* 0x0000080a020f7981 */ /* 0x000f62000c1e1900 */
[----:B--2---:R-:W-:-:S03]  /*21d0*/  FFMA R25, R16, -0.26794922351837158203, R17 ;  /* 0xbe8930a410197823 */ /* 0x004fc60000000011 */
[----:B------:R-:W2:Y:S01]  /*21e0*/  LDG.E R16, desc[UR10][R2.64+0xc] ;  /* 0x00000c0a02107981 */ /* 0x000ea2000c1e1900 */
[----:B---3--:R-:W-:-:S03]  /*21f0*/  FFMA R27, R25, -0.26794922351837158203, R18 ;  /* 0xbe8930a4191b7823 */ /* 0x008fc60000000012 */
[----:B------:R-:W3:Y:S01]  /*2200*/  LDG.E R17, desc[UR10][R2.64+0x10] ;  /* 0x0000100a02117981 */ /* 0x000ee2000c1e1900 */
[----:B----4-:R-:W-:-:S03]  /*2210*/  FFMA R29, R27, -0.26794922351837158203, R20 ;  /* 0xbe8930a41b1d7823 */ /* 0x010fc60000000014 */
[----:B------:R-:W4:Y:S01]  /*2220*/  LDG.E R18, desc[UR10][R2.64+0x14] ;  /* 0x0000140a02127981 */ /* 0x000f22000c1e1900 */
[----:B-----5:R-:W-:-:S03]  /*2230*/  FFMA R22, R29, -0.26794922351837158203, R19 ;  /* 0xbe8930a41d167823 */ /* 0x020fc60000000013 */
[----:B------:R-:W5:Y:S04]  /*2240*/  LDG.E R19, desc[UR10][R2.64+0x18] ;  /* 0x0000180a02137981 */ /* 0x000f68000c1e1900 */
[----:B------:R-:W5:Y:S01]  /*2250*/  LDG.E R20, desc[UR10][R2.64+0x1c] ;  /* 0x00001c0a02147981 */ /* 0x000f62000c1e1900 */
[----:B------:R-:W-:-:S03]  /*2260*/  FFMA R23, R22, -0.26794922351837158203, R23 ;  /* 0xbe8930a416177823 */ /* 0x000fc60000000017 */
[----:B------:R0:W-:Y:S04]  /*2270*/  STG.E desc[UR10][R2.64+-0x10], R22 ;  /* 0xfffff01602007986 */ /* 0x0001e8000c10190a */
[----:B------:R1:W-:Y:S04]  /*2280*/  STG.E desc[UR10][R2.64+-0x1c], R25 ;  /* 0xffffe41902007986 */ /* 0x0003e8000c10190a */
[----:B0-----:R-:W5:Y:S01]  /*2290*/  LDG.E R22, desc[UR10][R2.64+0x20] ;  /* 0x0000200a02167981 */ /* 0x001f62000c1e1900 */
[----:B-1----:R-:W-:-:S04]  /*22a0*/  FFMA R25, R23, -0.26794922351837158203, R28 ;  /* 0xbe8930a417197823 */ /* 0x002fc8000000001c */
[----:B------:R-:W-:-:S04]  /*22b0*/  FFMA R24, R25, -0.26794922351837158203, R24 ;  /* 0xbe8930a419187823 */ /* 0x000fc80000000018 */
[----:B------:R-:W-:-:S04]  /*22c0*/  FFMA R21, R24, -0.26794922351837158203, R21 ;  /* 0xbe8930a418157823 */ /* 0x000fc80000000015 */
[----:B------:R-:W-:-:S04]  /*22d0*/  FFMA R14, R21, -0.26794922351837158203, R14 ;  /* 0xbe8930a4150e7823 */ /* 0x000fc8000000000e */
[----:B------:R-:W-:Y:S01]  /*22e0*/  FFMA R15, R14, -0.26794922351837158203, R15 ;  /* 0xbe8930a40e0f7823 */ /* 0x000fe2000000000f */
[----:B------:R-:W-:Y:S04]  /*22f0*/  STG.E desc[UR10][R2.64+-0x18], R27 ;  /* 0xffffe81b02007986 */ /* 0x000fe8000c10190a */
[----:B------:R-:W-:Y:S01]  /*2300*/  STG.E desc[UR10][R2.64+-0x14], R29 ;  /* 0xffffec1d02007986 */ /* 0x000fe2000c10190a */
[----:B------:R-:W-:-:S03]  /*2310*/  IADD3 R12, PT, PT, R12, 0x10, RZ ;  /* 0x000000100c0c7810 */ /* 0x000fc60007ffe0ff */
[----:B------:R-:W-:Y:S04]  /*2320*/  STG.E desc[UR10][R2.64+-0xc], R23 ;  /* 0xfffff41702007986 */ /* 0x000fe8000c10190a */
[----:B------:R-:W-:Y:S04]  /*2330*/  STG.E desc[UR10][R2.64+-0x8], R25 ;  /* 0xfffff81902007986 */ /* 0x000fe8000c10190a */
[----:B------:R-:W-:Y:S04]  /*2340*/  STG.E desc[UR10][R2.64+-0x4], R24 ;  /* 0xfffffc1802007986 */ /* 0x000fe8000c10190a */
[----:B------:R-:W-:Y:S01]  /*2350*/  STG.E desc[UR10][R2.64], R21 ;  /* 0x0000001502007986 */ /* 0x000fe2000c10190a */
[----:B------:R-:W-:-:S03]  /*2360*/  ISETP.NE.AND P0, PT, R12, RZ, PT ;  /* 0x000000ff0c00720c */ /* 0x000fc60003f05270 */
[----:B------:R0:W-:Y:S01]  /*2370*/  STG.E desc[UR10][R2.64+0x4], R14 ;  /* 0x0000040e02007986 */ /* 0x0001e2000c10190a */
[----:B------:R-:W-:-:S03]  /*2380*/  IADD3 R10, PT, PT, R10, 0x10, RZ ;  /* 0x000000100a0a7810 */ /* 0x000fc60007ffe0ff */
[----:B------:R1:W-:Y:S01]  /*2390*/  STG.E desc[UR10][R2.64+0x8], R15 ;  /* 0x0000080f02007986 */ /* 0x0003e2000c10190a */
[----:B0-----:R-:W-:Y:S01]  /*23a0*/  IADD3 R14, P1, PT, R2, 0x40, RZ ;  /* 0x00000040020e7810 */ /* 0x001fe20007f3e0ff */
[----:B--2---:R-:W-:-:S04]  /*23b0*/  FFMA R16, R15, -0.26794922351837158203, R16 ;  /* 0xbe8930a40f107823 */ /* 0x004fc80000000010 */
[----:B---3--:R-:W-:-:S04]  /*23c0*/  FFMA R17, R16, -0.26794922351837158203, R17 ;  /* 0xbe8930a410117823 */ /* 0x008fc80000000011 */
[----:B----4-:R-:W-:-:S04]  /*23d0*/  FFMA R18, R17, -0.26794922351837158203, R18 ;  /* 0xbe8930a411127823 */ /* 0x010fc80000000012 */
[----:B-----5:R-:W-:-:S04]  /*23e0*/  FFMA R19, R18, -0.26794922351837158203, R19 ;  /* 0xbe8930a412137823 */ /* 0x020fc80000000013 */
[----:B------:R-:W-:Y:S01]  /*23f0*/  FFMA R27, R19, -0.26794922351837158203, R20 ;  /* 0xbe8930a4131b7823 */ /* 0x000fe20000000014 */
[----:B------:R0:W-:Y:S04]  /*2400*/  STG.E desc[UR10][R2.64+0xc], R16 ;  /* 0x00000c1002007986 */ /* 0x0001e8000c10190a */
[----:B------:R0:W-:Y:S04]  /*2410*/  STG.E desc[UR10][R2.64+0x10], R17 ;  /* 0x0000101102007986 */ /* 0x0001e8000c10190a */
[----:B------:R0:W-:Y:S01]  /*2420*/  STG.E desc[UR10][R2.64+0x14], R18 ;  /* 0x0000141202007986 */ /* 0x0001e2000c10190a */
[----:B------:R-:W-:-:S03]  /*2430*/  FFMA R29, R27, -0.26794922351837158203, R22 ;  /* 0xbe8930a41b1d7823 */ /* 0x000fc60000000016 */
[----:B------:R0:W-:Y:S04]  /*2440*/  STG.E desc[UR10][R2.64+0x18], R19 ;  /* 0x0000181302007986 */ /* 0x0001e8000c10190a */
[----:B------:R0:W-:Y:S04]  /*2450*/  STG.E desc[UR10][R2.64+0x1c], R27 ;  /* 0x00001c1b02007986 */ /* 0x0001e8000c10190a */
[----:B------:R0:W-:Y:S01]  /*2460*/  STG.E desc[UR10][R2.64+0x20], R29 ;  /* 0x0000201d02007986 */ /* 0x0001e2000c10190a */
[----:B-1----:R-:W-:Y:S01]  /*2470*/  IADD3.X R15, PT, PT, RZ, R3, RZ, P1, !PT ;  /* 0x00000003ff0f7210 */ /* 0x002fe20000ffe4ff */
[----:B------:R-:W-:Y:S06]  /*2480*/  @P0 BRA `(.L_x_61) ;  /* 0xfffffffc001c0947 */ /* 0x000fec000383ffff */
[----:B0-----:R-:W-:-:S07]  /*2490*/  IADD3 R17, PT, PT, R10, 0x1, RZ ;  /* 0x000000010a117810 */ /* 0x001fce0007ffe0ff */
.L_x_60:
[----:B------:R-:W-:-:S13]  /*24a0*/  ISETP.NE.AND P0, PT, R26, RZ, PT ;  /* 0x000000ff1a00720c */ /* 0x000fda0003f05270 */
[----:B------:R-:W-:Y:S05]  /*24b0*/  @!P0 BRA `(.L_x_62) ;  /* 0x0000000400908947 */ /* 0x000fea0003800000 */
[----:B------:R-:W-:Y:S02]  /*24c0*/  ISETP.GE.U32.AND P1, PT, R26, 0x8, PT ;  /* 0x000000081a00780c */ /* 0x000fe40003f26070 */
[----:B------:R-:W-:-:S04]  /*24d0*/  LOP3.LUT R12, R13, 0x7, RZ, 0xc0, !PT ;  /* 0x000000070d0c7812 */ /* 0x000fc800078ec0ff */
[----:B------:R-:W-:-:S07]  /*24e0*/  ISETP.NE.AND P2, PT, R12, RZ, PT ;  /* 0x000000ff0c00720c */ /* 0x000fce0003f45270 */
[----:B------:R-:W-:Y:S06]  /*24f0*/  @!P1 BRA `(.L_x_63) ;  /* 0x0000000000b89947 */ /* 0x000fec0003800000 */
[----:B------:R-:W-:-:S04]  /*2500*/  IMAD.WIDE R14, R17, 0x4, R6 ;  /* 0x00000004110e7825 */ /* 0x000fc800078e0206 */
[C---:B------:R-:W-:Y:S01]  /*2510*/  IMAD.WIDE.U32 R2, R17.reuse, 0x4, R6 ;  /* 0x0000000411027825 */ /* 0x040fe200078e0006 */
[----:B------:R-:W2:Y:S04]  /*2520*/  LDG.E R10, desc[UR10][R14.64+-0x4] ;  /* 0xfffffc0a0e0a7981 */ /* 0x000ea8000c1e1900 */
[----:B------:R-:W2:Y:S01]  /*2530*/  LDG.E R19, desc[UR10][R2.64] ;  /* 0x0000000a02137981 */ /* 0x000ea2000c1e1900 */
[----:B------:R-:W-:Y:S01]  /*2540*/  IADD3 R21, PT, PT, R17, 0x1, RZ ;  /* 0x0000000111157810 */ /* 0x000fe20007ffe0ff */
[----:B--2---:R-:W-:-:S04]  /*2550*/  FFMA R25, R10, -0.26794922351837158203, R19 ;  /* 0xbe8930a40a197823 */ /* 0x004fc80000000013 */
[----:B------:R-:W-:Y:S01]  /*2560*/  IMAD.WIDE.U32 R18, R21, 0x4, R6 ;  /* 0x0000000415127825 */ /* 0x000fe200078e0006 */
[----:B------:R0:W-:Y:S04]  /*2570*/  STG.E desc[UR10][R2.64], R25 ;  /* 0x0000001902007986 */ /* 0x0001e8000c10190a */
[----:B------:R-:W2:Y:S01]  /*2580*/  LDG.E R10, desc[UR10][R18.64] ;  /* 0x0000000a120a7981 */ /* 0x000ea2000c1e1900 */
[----:B------:R-:W-:-:S05]  /*2590*/  IADD3 R21, PT, PT, R17, 0x2, RZ ;  /* 0x0000000211157810 */ /* 0x000fca0007ffe0ff */
[----:B------:R-:W-:-:S04]  /*25a0*/  IMAD.WIDE.U32 R20, R21, 0x4, R6 ;  /* 0x0000000415147825 */ /* 0x000fc800078e0006 */
[----:B--2---:R-:W-:-:S05]  /*25b0*/  FFMA R27, R25, -0.26794922351837158203, R10 ;  /* 0xbe8930a4191b7823 */ /* 0x004fca000000000a */
[----:B------:R1:W-:Y:S04]  /*25c0*/  STG.E desc[UR10][R18.64], R27 ;  /* 0x0000001b12007986 */ /* 0x0003e8000c10190a */
[----:B------:R-:W2:Y:S04]  /*25d0*/  LDG.E R10, desc[UR10][R14.64+0x4] ;  /* 0x0000040a0e0a7981 */ /* 0x000ea8000c1e1900 */
[----:B------:R-:W2:Y:S01]  /*25e0*/  LDG.E R23, desc[UR10][R20.64] ;  /* 0x0000000a14177981 */ /* 0x000ea2000c1e1900 */
[----:B------:R-:W-:Y:S01]  /*25f0*/  IADD3 R22, PT, PT, R17, 0x3, RZ ;  /* 0x0000000311167810 */ /* 0x000fe20007ffe0ff */
[----:B--2---:R-:W-:-:S04]  /*2600*/  FFMA R29, R10, -0.26794922351837158203, R23 ;  /* 0xbe8930a40a1d7823 */ /* 0x004fc80000000017 */
[----:B------:R-:W-:Y:S01]  /*2610*/  IMAD.WIDE.U32 R22, R22, 0x4, R6 ;  /* 0x0000000416167825 */ /* 0x000fe200078e0006 */
[----:B------:R2:W-:Y:S04]  /*2620*/  STG.E desc[UR10][R20.64], R29 ;  /* 0x0000001d14007986 */ /* 0x0005e8000c10190a */
[----:B------:R-:W3:Y:S04]  /*2630*/  LDG.E R10, desc[UR10][R14.64+0x8] ;  /* 0x0000080a0e0a7981 */ /* 0x000ee8000c1e1900 */
[----:B0-----:R-:W3:Y:S01]  /*2640*/  LDG.E R25, desc[UR10][R22.64] ;  /* 0x0000000a16197981 */ /* 0x001ee2000c1e1900 */
[----:B------:R-:W-:-:S05]  /*2650*/  IADD3 R16, PT, PT, R17, 0x4, RZ ;  /* 0x0000000411107810 */ /* 0x000fca0007ffe0ff */
[----:B-1----:R-:W-:-:S04]  /*2660*/  IMAD.WIDE.U32 R18, R16, 0x4, R6 ;  /* 0x0000000410127825 */ /* 0x002fc800078e0006 */
[----:B---3--:R-:W-:-:S05]  /*2670*/  FFMA R25, R10, -0.26794922351837158203, R25 ;  /* 0xbe8930a40a197823 */ /* 0x008fca0000000019 */
[----:B------:R0:W-:Y:S04]  /*2680*/  STG.E desc[UR10][R22.64], R25 ;  /* 0x0000001916007986 */ /* 0x0001e8000c10190a */
[----:B------:R-:W3:Y:S04]  /*2690*/  LDG.E R10, desc[UR10][R14.64+0xc] ;  /* 0x00000c0a0e0a7981 */ /* 0x000ee8000c1e1900 */
[----:B------:R-:W3:Y:S01]  /*26a0*/  LDG.E R27, desc[UR10][R18.64] ;  /* 0x0000000a121b7981 */ /* 0x000ee2000c1e1900 */
[----:B------:R-:W-:-:S05]  /*26b0*/  IADD3 R16, PT, PT, R17, 0x5, RZ ;  /* 0x0000000511107810 */ /* 0x000fca0007ffe0ff */
[----:B--2---:R-:W-:-:S04]  /*26c0*/  IMAD.WIDE.U32 R20, R16, 0x4, R6 ;  /* 0x0000000410147825 */ /* 0x004fc800078e0006 */
[----:B---3--:R-:W-:-:S05]  /*26d0*/  FFMA R27, R10, -0.26794922351837158203, R27 ;  /* 0xbe8930a40a1b7823 */ /* 0x008fca000000001b */
[----:B------:R1:W-:Y:S04]  /*26e0*/  STG.E desc[UR10][R18.64], R27 ;  /* 0x0000001b12007986 */ /* 0x0003e8000c10190a */
[----:B------:R-:W2:Y:S04]  /*26f0*/  LDG.E R10, desc[UR10][R14.64+0x10] ;  /* 0x0000100a0e0a7981 */ /* 0x000ea8000c1e1900 */
[----:B------:R-:W2:Y:S01]  /*2700*/  LDG.E R29, desc[UR10][R20.64] ;  /* 0x0000000a141d7981 */ /* 0x000ea2000c1e1900 */
[----:B------:R-:W-:-:S05]  /*2710*/  IADD3 R16, PT, PT, R17, 0x6, RZ ;  /* 0x0000000611107810 */ /* 0x000fca0007ffe0ff */
[----:B0-----:R-:W-:-:S04]  /*2720*/  IMAD.WIDE.U32 R22, R16, 0x4, R6 ;  /* 0x0000000410167825 */ /* 0x001fc800078e0006 */
[----:B--2---:R-:W-:-:S05]  /*2730*/  FFMA R29, R10, -0.26794922351837158203, R29 ;  /* 0xbe8930a40a1d7823 */ /* 0x004fca000000001d */
[----:B------:R0:W-:Y:S04]  /*2740*/  STG.E desc[UR10][R20.64], R29 ;  /* 0x0000001d14007986 */ /* 0x0001e8000c10190a */
[----:B------:R-:W2:Y:S04]  /*2750*/  LDG.E R10, desc[UR10][R14.64+0x14] ;  /* 0x0000140a0e0a7981 */ /* 0x000ea8000c1e1900 */
[----:B------:R-:W2:Y:S02]  /*2760*/  LDG.E R25, desc[UR10][R22.64] ;  /* 0x0000000a16197981 */ /* 0x000ea4000c1e1900 */
[----:B--2---:R-:W-:-:S05]  /*2770*/  FFMA R25, R10, -0.26794922351837158203, R25 ;  /* 0xbe8930a40a197823 */ /* 0x004fca0000000019 */
[----:B------:R0:W-:Y:S04]  /*2780*/  STG.E desc[UR10][R22.64], R25 ;  /* 0x0000001916007986 */ /* 0x0001e8000c10190a */
[----:B------:R-:W2:Y:S04]  /*2790*/  LDG.E R10, desc[UR10][R14.64+0x18] ;  /* 0x0000180a0e0a7981 */ /* 0x000ea8000c1e1900 */
[----:B-1----:R-:W2:Y:S01]  /*27a0*/  LDG.E R19, desc[UR10][R2.64+0x1c] ;  /* 0x00001c0a02137981 */ /* 0x002ea2000c1e1900 */
[----:B------:R-:W-:Y:S01]  /*27b0*/  IADD3 R17, PT, PT, R17, 0x8, RZ ;  /* 0x0000000811117810 */ /* 0x000fe20007ffe0ff */
[----:B--2---:R-:W-:-:S05]  /*27c0*/  FFMA R19, R10, -0.26794922351837158203, R19 ;  /* 0xbe8930a40a137823 */ /* 0x004fca0000000013 */
[----:B------:R0:W-:Y:S02]  /*27d0*/  STG.E desc[UR10][R2.64+0x1c], R19 ;  /* 0x00001c1302007986 */ /* 0x0001e4000c10190a */
.L_x_63:
[----:B------:R-:W-:Y:S05]  /*27e0*/  @!P2 BRA `(.L_x_62) ;  /* 0x0000000000c4a947 */ /* 0x000fea0003800000 */
[----:B------:R-:W-:Y:S02]  /*27f0*/  ISETP.GE.U32.AND P1, PT, R12, 0x4, PT ;  /* 0x000000040c00780c */ /* 0x000fe40003f26070 */
[----:B------:R-:W-:-:S04]  /*2800*/  LOP3.LUT R10, R13, 0x3, RZ, 0xc0, !PT ;  /* 0x000000030d0a7812 */ /* 0x000fc800078ec0ff */
[----:B------:R-:W-:-:S07]  /*2810*/  ISETP.NE.AND P2, PT, R10, RZ, PT ;  /* 0x000000ff0a00720c */ /* 0x000fce0003f45270 */
[----:B------:R-:W-:Y:S06]  /*2820*/  @!P1 BRA `(.L_x_64) ;  /* 0x0000000000589947 */ /* 0x000fec0003800000 */
[----:B------:R-:W-:-:S04]  /*2830*/  IMAD.WIDE R14, R17, 0x4, R6 ;  /* 0x00000004110e7825 */ /* 0x000fc800078e0206 */
[C---:B0-----:R-:W-:Y:S01]  /*2840*/  IMAD.WIDE.U32 R2, R17.reuse, 0x4, R6 ;  /* 0x0000000411027825 */ /* 0x041fe200078e0006 */
        /* <DEDUP_REMOVED lines=12> */
[----:B------:R-:W2:Y:S02]  /*2910*/  LDG.E R27, desc[UR10][R20.64] ;  /* 0x0000000a141b7981 */ /* 0x000ea4000c1e1900 */
[----:B--2---:R-:W-:-:S05]  /*2920*/  FFMA R27, R12, -0.26794922351837158203, R27 ;  /* 0xbe8930a40c1b7823 */ /* 0x004fca000000001b */
[----:B------:R1:W-:Y:S04]  /*2930*/  STG.E desc[UR10][R20.64], R27 ;  /* 0x0000001b14007986 */ /* 0x0003e8000c10190a */
[----:B------:R-:W2:Y:S04]  /*2940*/  LDG.E R12, desc[UR10][R14.64+0x8] ;  /* 0x0000080a0e0c7981 */ /* 0x000ea8000c1e1900 */
[----:B0-----:R-:W2:Y:S01]  /*2950*/  LDG.E R23, desc[UR10][R2.64+0xc] ;  /* 0x00000c0a02177981 */ /* 0x001ea2000c1e1900 */
[----:B------:R-:W-:Y:S01]  /*2960*/  IADD3 R17, PT, PT, R17, 0x4, RZ ;  /* 0x0000000411117810 */ /* 0x000fe20007ffe0ff */
[----:B--2---:R-:W-:-:S05]  /*2970*/  FFMA R23, R12, -0.26794922351837158203, R23 ;  /* 0xbe8930a40c177823 */ /* 0x004fca0000000017 */
[----:B------:R1:W-:Y:S02]  /*2980*/  STG.E desc[UR10][R2.64+0xc], R23 ;  /* 0x00000c1702007986 */ /* 0x0003e4000c10190a */
.L_x_64:
[----:B------:R-:W-:Y:S05]  /*2990*/  @!P2 BRA `(.L_x_62) ;  /* 0x000000000058a947 */ /* 0x000fea0003800000 */
[----:B------:R-:W2:Y:S01]  /*29a0*/  LDCU.64 UR4, c[0x0][0x388] ;  /* 0x00007100ff0477ac */ /* 0x000ea20008000a00 */
[----:B------:R-:W-:Y:S02]  /*29b0*/  IADD3 R10, PT, PT, -R10, RZ, RZ ;  /* 0x000000ff0a0a7210 */ /* 0x000fe40007ffe1ff */
[----:B--2---:R-:W-:-:S04]  /*29c0*/  IADD3 R6, P1, PT, R8, UR4, RZ ;  /* 0x0000000408067c10 */ /* 0x004fc8000ff3e0ff */
[----:B------:R-:W-:Y:S02]  /*29d0*/  IADD3.X R7, PT, PT, R9, UR5, RZ, P1, !PT ;  /* 0x0000000509077c10 */ /* 0x000fe40008ffe4ff */
[----:B01----:R-:W-:Y:S01]  /*29e0*/  IADD3 R2, P1, PT, R6, -0x4, RZ ;  /* 0xfffffffc06027810 */ /* 0x003fe20007f3e0ff */
[----:B------:R-:W-:-:S03]  /*29f0*/  IMAD.WIDE.U32 R8, R17, 0x4, R6 ;  /* 0x0000000411087825 */ /* 0x000fc600078e0006 */
[----:B------:R-:W-:Y:S02]  /*2a00*/  IADD3.X R3, PT, PT, R7, -0x1, RZ, P1, !PT ;  /* 0xffffffff07037810 */ /* 0x000fe40000ffe4ff */
[----:B------:R-:W-:Y:S02]  /*2a10*/  MOV R12, R8 ;  /* 0x00000008000c7202 */ /* 0x000fe40000000f00 */
[----:B------:R-:W-:-:S07]  /*2a20*/  MOV R21, R9 ;  /* 0x0000000900157202 */ /* 0x000fce0000000f00 */
.L_x_65:
[----:B------:R-:W-:Y:S01]  /*2a30*/  IMAD.WIDE R14, R17, 0x4, R2 ;  /* 0x00000004110e7825 */ /* 0x000fe200078e0202 */
[----:B--2---:R-:W-:Y:S02]  /*2a40*/  MOV R8, R12 ;  /* 0x0000000c00087202 */ /* 0x004fe40000000f00 */
[----:B------:R-:W-:-:S03]  /*2a50*/  MOV R9, R21 ;  /* 0x0000001500097202 */ /* 0x000fc60000000f00 */
[----:B------:R-:W2:Y:S04]  /*2a60*/  LDG.E R14, desc[UR10][R14.64] ;  /* 0x0000000a0e0e7981 */ /* 0x000ea8000c1e1900 */
[----:B------:R-:W2:Y:S01]  /*2a70*/  LDG.E R19, desc[UR10][R8.64] ;  /* 0x0000000a08137981 */ /* 0x000ea2000c1e1900 */
[----:B------:R-:W-:-:S04]  /*2a80*/  IADD3 R10, PT, PT, R10, 0x1, RZ ;  /* 0x000000010a0a7810 */ /* 0x000fc80007ffe0ff */
[----:B------:R-:W-:Y:S02]  /*2a90*/  ISETP.NE.AND P1, PT, R10, RZ, PT ;  /* 0x000000ff0a00720c */ /* 0x000fe40003f25270 */
[----:B------:R-:W-:Y:S02]  /*2aa0*/  IADD3 R12, P2, PT, R8, 0x4, RZ ;  /* 0x00000004080c7810 */ /* 0x000fe40007f5e0ff */
[----:B------:R-:W-:Y:S02]  /*2ab0*/  IADD3 R17, PT, PT, R17, 0x1, RZ ;  /* 0x0000000111117810 */ /* 0x000fe40007ffe0ff */
[----:B------:R-:W-:Y:S01]  /*2ac0*/  IADD3.X R21, PT, PT, RZ, R9, RZ, P2, !PT ;  /* 0x00000009ff157210 */ /* 0x000fe200017fe4ff */
[----:B--2---:R-:W-:-:S05]  /*2ad0*/  FFMA R19, R14, -0.26794922351837158203, R19 ;  /* 0xbe8930a40e137823 */ /* 0x004fca0000000013 */
[----:B------:R2:W-:Y:S01]  /*2ae0*/  STG.E desc[UR10][R8.64], R19 ;  /* 0x0000001308007986 */ /* 0x0005e2000c10190a */
[----:B------:R-:W-:Y:S05]  /*2af0*/  @P1 BRA `(.L_x_65) ;  /* 0xfffffffc00cc1947 */ /* 0x000fea000383ffff */
.L_x_62:
[----:B01----:R-:W3:Y:S01]  /*2b00*/  LDG.E R2, desc[UR10][R4.64+-0x4] ;  /* 0xfffffc0a04027981 */ /* 0x003ee2000c1e1900 */
[----:B------:R-:W-:Y:S01]  /*2b10*/  ISETP.GE.U32.AND P1, PT, R11, 0xf, PT ;  /* 0x0000000f0b00780c */ /* 0x000fe20003f26070 */
[----:B---3--:R-:W-:-:S05]  /*2b20*/  FMUL R3, R2, 0.21132488548755645752 ;  /* 0x3e58658d02037820 */ /* 0x008fca0000400000 */
[----:B------:R0:W-:Y:S07]  /*2b30*/  STG.E desc[UR10][R4.64+-0x4], R3 ;  /* 0xfffffc0304007986 */ /* 0x0001ee000c10190a */
[----:B------:R-:W-:Y:S05]  /*2b40*/  @!P1 BRA `(.L_x_66) ;  /* 0x0000000400a49947 */ /* 0x000fea0003800000 */
[----:B0-----:R-:W-:-:S05]  /*2b50*/  IMAD.WIDE.U32 R2, R13, 0x4, R6 ;  /* 0x000000040d027825 */ /* 0x001fca00078e0006 */
[----:B------:R0:W5:Y:S01]  /*2b60*/  LDG.E R15, desc[UR10][R2.64] ;  /* 0x0000000a020f7981 */ /* 0x000162000c1e1900 */
[----:B------:R-:W-:Y:S02]  /*2b70*/  LOP3.LUT R4, R13, 0xfffffff0, RZ, 0xc0, !PT ;  /* 0xfffffff00d047812 */ /* 0x000fe400078ec0ff */
[----:B------:R-:W-:Y:S02]  /*2b80*/  IADD3 R11, PT, PT, R0, -0x8, RZ ;  /* 0xfffffff8000b7810 */ /* 0x000fe40007ffe0ff */
[----:B------:R-:W-:-:S07]  /*2b90*/  IADD3 R0, PT, PT, -R4, RZ, RZ ;  /* 0x000000ff04007210 */ /* 0x000fce0007ffe1ff */
.L_x_67:
[----:B0--3--:R-:W-:-:S05]  /*2ba0*/  IADD3 R3, PT, PT, R11, 0x6, RZ ;  /* 0x000000060b037810 */ /* 0x009fca0007ffe0ff */
[----:B------:R-:W-:-:S05]  /*2bb0*/  IMAD.WIDE.U32 R2, R3, 0x4, R6 ;  /* 0x0000000403027825 */ /* 0x000fca00078e0006 */
[----:B------:R-:W3:Y:S01]  /*2bc0*/  LDG.E R4, desc[UR10][R2.64] ;  /* 0x0000000a02047981 */ /* 0x000ee2000c1e1900 */
[----:B------:R-:W-:Y:S01]  /*2bd0*/  IADD3 R5, PT, PT, R11, 0x5, RZ ;  /* 0x000000050b057810 */ /* 0x000fe20007ffe0ff */
[----:B---3-5:R-:W-:-:S04]  /*2be0*/  FADD R4, -R4, R15 ;  /* 0x0000000f04047221 */ /* 0x028fc80000000100 */
[----:B------:R-:W-:Y:S01]  /*2bf0*/  FMUL R15, R4, -0.26794922351837158203 ;  /* 0xbe8930a4040f7820 */ /* 0x000fe20000400000 */
[----:B------:R-:W-:-:S04]  /*2c00*/  IMAD.WIDE.U32 R4, R5, 0x4, R6 ;  /* 0x0000000405047825 */ /* 0x000fc800078e0006 */
[----:B------:R0:W-:Y:S04]  /*2c10*/  STG.E desc[UR10][R2.64], R15 ;  /* 0x0000000f02007986 */ /* 0x0001e8000c10190a */
[----:B--2---:R-:W2:Y:S01]  /*2c20*/  LDG.E R8, desc[UR10][R4.64] ;  /* 0x0000000a04087981 */ /* 0x004ea2000c1e1900 */
[----:B------:R-:W-:Y:S01]  /*2c30*/  IADD3 R9, PT, PT, R11, 0x4, RZ ;  /* 0x000000040b097810 */ /* 0x000fe20007ffe0ff */
[----:B--2---:R-:W-:-:S04]  /*2c40*/  FADD R8, R15, -R8 ;  /* 0x800000080f087221 */ /* 0x004fc80000000000 */
[----:B------:R-:W-:Y:S01]  /*2c50*/  FMUL R17, R8, -0.26794922351837158203 ;  /* 0xbe8930a408117820 */ /* 0x000fe20000400000 */
[----:B------:R-:W-:-:S04]  /*2c60*/  IMAD.WIDE.U32 R8, R9, 0x4, R6 ;  /* 0x0000000409087825 */ /* 0x000fc800078e0006 */
[----:B------:R1:W-:Y:S04]  /*2c70*/  STG.E desc[UR10][R4.64], R17 ;  /* 0x0000001104007986 */ /* 0x0003e8000c10190a */
[----:B------:R-:W2:Y:S01]  /*2c80*/  LDG.E R10, desc[UR10][R8.64] ;  /* 0x0000000a080a7981 */ /* 0x000ea2000c1e1900 */
[----:B------:R-:W-:-:S05]  /*2c90*/  IADD3 R21, PT, PT, R11, 0x3, RZ ;  /* 0x000000030b157810 */ /* 0x000fca0007ffe0ff */
[----:B0-----:R-:W-:-:S04]  /*2ca0*/  IMAD.WIDE.U32 R2, R21, 0x4, R6 ;  /* 0x0000000415027825 */ /* 0x001fc800078e0006 */
[----:B--2---:R-:W-:-:S04]  /*2cb0*/  FADD R10, R17, -R10 ;  /* 0x8000000a110a7221 */ /* 0x004fc80000000000 */
[----:B------:R-:W-:-:S05]  /*2cc0*/  FMUL R19, R10, -0.26794922351837158203 ;  /* 0xbe8930a40a137820 */ /* 0x000fca0000400000 */
[----:B------:R0:W-:Y:S04]  /*2cd0*/  STG.E desc[UR10][R8.64], R19 ;  /* 0x0000001308007986 */ /* 0x0001e8000c10190a */
[----:B------:R-:W2:Y:S01]  /*2ce0*/  LDG.E R10, desc[UR10][R2.64] ;  /* 0x0000000a020a7981 */ /* 0x000ea2000c1e1900 */
[----:B------:R-:W-:-:S05]  /*2cf0*/  IADD3 R15, PT, PT, R11, 0x2, RZ ;  /* 0x000000020b0f7810 */ /* 0x000fca0007ffe0ff */
[----:B-1----:R-:W-:-:S04]  /*2d00*/  IMAD.WIDE.U32 R4, R15, 0x4, R6 ;  /* 0x000000040f047825 */ /* 0x002fc800078e0006 */
[----:B--2---:R-:W-:-:S04]  /*2d10*/  FADD R10, R19, -R10 ;  /* 0x8000000a130a7221 */ /* 0x004fc80000000000 */
[----:B------:R-:W-:-:S05]  /*2d20*/  FMUL R21, R10, -0.26794922351837158203 ;  /* 0xbe8930a40a157820 */ /* 0x000fca0000400000 */
        /* <DEDUP_REMOVED lines=8> */
[----:B------:R-:W-:-:S04]  /*2db0*/  IMAD.WIDE.U32 R14, R11, 0x4, R6 ;  /* 0x000000040b0e7825 */ /* 0x000fc800078e0006 */
[----:B--2---:R-:W-:-:S04]  /*2dc0*/  FADD R10, R17, -R10 ;  /* 0x8000000a110a7221 */ /* 0x004fc80000000000 */
[----:B------:R-:W-:-:S05]  /*2dd0*/  FMUL R19, R10, -0.26794922351837158203 ;  /* 0xbe8930a40a137820 */ /* 0x000fca0000400000 */
[----:B------:R2:W-:Y:S04]  /*2de0*/  STG.E desc[UR10][R8.64], R19 ;  /* 0x0000001308007986 */ /* 0x0005e8000c10190a */
[----:B-1----:R-:W3:Y:S01]  /*2df0*/  LDG.E R2, desc[UR10][R14.64] ;  /* 0x0000000a0e027981 */ /* 0x002ee2000c1e1900 */
[----:B------:R-:W-:Y:S01]  /*2e00*/  IADD3 R3, PT, PT, R11, -0x1, RZ ;  /* 0xffffffff0b037810 */ /* 0x000fe20007ffe0ff */
[----:B---3--:R-:W-:-:S04]  /*2e10*/  FADD R2, R19, -R2 ;  /* 0x8000000213027221 */ /* 0x008fc80000000000 */
[----:B------:R-:W-:Y:S01]  /*2e20*/  FMUL R21, R2, -0.26794922351837158203 ;  /* 0xbe8930a402157820 */ /* 0x000fe20000400000 */
[----:B------:R-:W-:-:S04]  /*2e30*/  IMAD.WIDE.U32 R2, R3, 0x4, R6 ;  /* 0x0000000403027825 */ /* 0x000fc800078e0006 */
[----:B------:R1:W-:Y:S04]  /*2e40*/  STG.E desc[UR10][R14.64], R21 ;  /* 0x000000150e007986 */ /* 0x0003e8000c10190a */
[----:B0-----:R-:W3:Y:S01]  /*2e50*/  LDG.E R4, desc[UR10][R2.64] ;  /* 0x0000000a02047981 */ /* 0x001ee2000c1e1900 */
[----:B------:R-:W-:Y:S01]  /*2e60*/  IADD3 R5, PT, PT, R11, -0x2, RZ ;  /* 0xfffffffe0b057810 */ /* 0x000fe20007ffe0ff */
[----:B---3--:R-:W-:-:S04]  /*2e70*/  FADD R4, R21, -R4 ;  /* 0x8000000415047221 */ /* 0x008fc80000000000 */
[----:B------:R-:W-:Y:S01]  /*2e80*/  FMUL R17, R4, -0.26794922351837158203 ;  /* 0xbe8930a404117820 */ /* 0x000fe20000400000 */
[----:B------:R-:W-:-:S04]  /*2e90*/  IMAD.WIDE.U32 R4, R5, 0x4, R6 ;  /* 0x0000000405047825 */ /* 0x000fc800078e0006 */
[----:B------:R0:W-:Y:S04]  /*2ea0*/  STG.E desc[UR10][R2.64], R17 ;  /* 0x0000001102007986 */ /* 0x0001e8000c10190a */
[----:B--2---:R-:W2:Y:S01]  /*2eb0*/  LDG.E R8, desc[UR10][R4.64] ;  /* 0x0000000a04087981 */ /* 0x004ea2000c1e1900 */
[----:B------:R-:W-:Y:S01]  /*2ec0*/  IADD3 R9, PT, PT, R11, -0x3, RZ ;  /* 0xfffffffd0b097810 */ /* 0x000fe20007ffe0ff */
[----:B--2---:R-:W-:-:S04]  /*2ed0*/  FADD R8, R17, -R8 ;  /* 0x8000000811087221 */ /* 0x004fc80000000000 */
[----:B------:R-:W-:Y:S01]  /*2ee0*/  FMUL R19, R8, -0.26794922351837158203 ;  /* 0xbe8930a408137820 */ /* 0x000fe20000400000 */
[----:B------:R-:W-:-:S04]  /*2ef0*/  IMAD.WIDE.U32 R8, R9, 0x4, R6 ;  /* 0x0000000409087825 */ /* 0x000fc800078e0006 */
[----:B------:R2:W-:Y:S04]  /*2f00*/  STG.E desc[UR10][R4.64], R19 ;  /* 0x0000001304007986 */ /* 0x0005e8000c10190a */
[----:B------:R-:W3:Y:S01]  /*2f10*/  LDG.E R10, desc[UR10][R8.64] ;  /* 0x0000000a080a7981 */ /* 0x000ee2000c1e1900 */
[----:B-1----:R-:W-:-:S05]  /*2f20*/  IADD3 R21, PT, PT, R11, -0x4, RZ ;  /* 0xfffffffc0b157810 */ /* 0x002fca0007ffe0ff */
[----:B0-----:R-:W-:-:S04]  /*2f30*/  IMAD.WIDE.U32 R2, R21, 0x4, R6 ;  /* 0x0000000415027825 */ /* 0x001fc800078e0006 */
[----:B---3--:R-:W-:-:S04]  /*2f40*/  FADD R10, R19, -R10 ;  /* 0x8000000a130a7221 */ /* 0x008fc80000000000 */
[----:B------:R-:W-:-:S05]  /*2f50*/  FMUL R15, R10, -0.26794922351837158203 ;  /* 0xbe8930a40a0f7820 */ /* 0x000fca0000400000 */
[----:B------:R0:W-:Y:S04]  /*2f60*/  STG.E desc[UR10][R8.64], R15 ;  /* 0x0000000f08007986 */ /* 0x0001e8000c10190a */
[----:B------:R-:W3:Y:S01]  /*2f70*/  LDG.E R10, desc[UR10][R2.64] ;  /* 0x0000000a020a7981 */ /* 0x000ee2000c1e1900 */
[----:B------:R-:W-:-:S05]  /*2f80*/  IADD3 R21, PT, PT, R11, -0x5, RZ ;  /* 0xfffffffb0b157810 */ /* 0x000fca0007ffe0ff */
[----:B--2---:R-:W-:-:S04]  /*2f90*/  IMAD.WIDE.U32 R4, R21, 0x4, R6 ;  /* 0x0000000415047825 */ /* 0x004fc800078e0006 */
[----:B---3--:R-:W-:-:S04]  /*2fa0*/  FADD R10, R15, -R10 ;  /* 0x8000000a0f0a7221 */ /* 0x008fc80000000000 */
[----:B------:R-:W-:-:S05]  /*2fb0*/  FMUL R17, R10, -0.26794922351837158203 ;  /* 0xbe8930a40a117820 */ /* 0x000fca0000400000 */
[----:B------:R1:W-:Y:S04]  /*2fc0*/  STG.E desc[UR10][R2.64], R17 ;  /* 0x0000001102007986 */ /* 0x0003e8000c10190a */
[----:B------:R-:W2:Y:S01]  /*2fd0*/  LDG.E R10, desc[UR10][R4.64] ;  /* 0x0000000a040a7981 */ /* 0x000ea2000c1e1900 */
[----:B------:R-:W-:-:S05]  /*2fe0*/  IADD3 R21, PT, PT, R11, -0x6, RZ ;  /* 0xfffffffa0b157810 */ /* 0x000fca0007ffe0ff */
[----:B0-----:R-:W-:-:S04]  /*2ff0*/  IMAD.WIDE.U32 R8, R21, 0x4, R6 ;  /* 0x0000000415087825 */ /* 0x001fc800078e0006 */
[----:B--2---:R-:W-:-:S04]  /*3000*/  FADD R10, R17, -R10 ;  /* 0x8000000a110a7221 */ /* 0x004fc80000000000 */
[----:B------:R-:W-:-:S05]  /*3010*/  FMUL R19, R10, -0.26794922351837158203 ;  /* 0xbe8930a40a137820 */ /* 0x000fca0000400000 */
[----:B------:R0:W-:Y:S04]  /*3020*/  STG.E desc[UR10][R4.64], R19 ;  /* 0x0000001304007986 */ /* 0x0001e8000c10190a */
[----:B------:R-:W2:Y:S01]  /*3030*/  LDG.E R10, desc[UR10][R8.64] ;  /* 0x0000000a080a7981 */ /* 0x000ea2000c1e1900 */
[----:B------:R-:W-:-:S05]  /*3040*/  IADD3 R15, PT, PT, R11, -0x7, RZ ;  /* 0xfffffff90b0f7810 */ /* 0x000fca0007ffe0ff */
[----:B-1----:R-:W-:-:S04]  /*3050*/  IMAD.WIDE.U32 R2, R15, 0x4, R6 ;  /* 0x000000040f027825 */ /* 0x002fc800078e0006 */
[----:B--2---:R-:W-:-:S04]  /*3060*/  FADD R10, R19, -R10 ;  /* 0x8000000a130a7221 */ /* 0x004fc80000000000 */
        /* <DEDUP_REMOVED lines=15> */
[----:B------:R-:W-:Y:S02]  /*3160*/  IADD3 R0, PT, PT, R0, 0x10, RZ ;  /* 0x0000001000007810 */ /* 0x000fe40007ffe0ff */
[----:B------:R-:W-:Y:S02]  /*3170*/  IADD3 R11, PT, PT, R11, -0x10, RZ ;  /* 0xfffffff00b0b7810 */ /* 0x000fe40007ffe0ff */
[----:B------:R-:W-:Y:S01]  /*3180*/  ISETP.NE.AND P1, PT, R0, RZ, PT ;  /* 0x000000ff0000720c */ /* 0x000fe20003f25270 */
[----:B--2---:R-:W-:-:S04]  /*3190*/  FADD R10, R19, -R10 ;  /* 0x8000000a130a7221 */ /* 0x004fc80000000000 */
[----:B------:R-:W-:-:S05]  /*31a0*/  FMUL R15, R10, -0.26794922351837158203 ;  /* 0xbe8930a40a0f7820 */ /* 0x000fca0000400000 */
[----:B------:R3:W-:Y:S03]  /*31b0*/  STG.E desc[UR10][R8.64], R15 ;  /* 0x0000000f08007986 */ /* 0x0007e6000c10190a */
[----:B------:R-:W-:Y:S05]  /*31c0*/  @P1 BRA `(.L_x_67) ;  /* 0xfffffff800741947 */ /* 0x000fea000383ffff */
[----:B------:R-:W-:-:S07]  /*31d0*/  IADD3 R11, PT, PT, R11, 0x6, RZ ;  /* 0x000000060b0b7810 */ /* 0x000fce0007ffe0ff */
.L_x_66:
[----:B------:R-:W-:Y:S05]  /*31e0*/  @!P0 EXIT ;  /* 0x000000000000894d */ /* 0x000fea0003800000 */
[----:B------:R-:W-:Y:S02]  /*31f0*/  ISETP.GE.U32.AND P0, PT, R26, 0x8, PT ;  /* 0x000000081a00780c */ /* 0x000fe40003f06070 */
[----:B------:R-:W-:-:S04]  /*3200*/  LOP3.LUT R10, R13, 0x7, RZ, 0xc0, !PT ;  /* 0x000000070d0a7812 */ /* 0x000fc800078ec0ff */
[----:B------:R-:W-:-:S07]  /*3210*/  ISETP.NE.AND P1, PT, R10, RZ, PT ;  /* 0x000000ff0a00720c */ /* 0x000fce0003f25270 */
[----:B------:R-:W-:Y:S06]  /*3220*/  @!P0 BRA `(.L_x_68) ;  /* 0x0000000000c48947 */ /* 0x000fec0003800000 */
[----:B0--3--:R-:W-:-:S05]  /*3230*/  IMAD.WIDE.U32 R2, R11, 0x4, R6 ;  /* 0x000000040b027825 */ /* 0x009fca00078e0006 */
[----:B------:R-:W3:Y:S04]  /*3240*/  LDG.E R0, desc[UR10][R2.64+0x4] ;  /* 0x0000040a02007981 */ /* 0x000ee8000c1e1900 */
[----:B------:R-:W3:Y:S01]  /*3250*/  LDG.E R5, desc[UR10][R2.64] ;  /* 0x0000000a02057981 */ /* 0x000ee2000c1e1900 */
[----:B--2---:R-:W-:Y:S01]  /*3260*/  IADD3 R9, PT, PT, R11, -0x1, RZ ;  /* 0xffffffff0b097810 */ /* 0x004fe20007ffe0ff */
[----:B---3--:R-:W-:-:S04]  /*3270*/  FADD R0, R0, -R5 ;  /* 0x8000000500007221 */ /* 0x008fc80000000000 */
[----:B------:R-:W-:-:S04]  /*3280*/  IMAD.WIDE.U32 R4, R9, 0x4, R6 ;  /* 0x0000000409047825 */ /* 0x000fc800078e0006 */
[----:B------:R-:W-:-:S05]  /*3290*/  FMUL R15, R0, -0.26794922351837158203 ;  /* 0xbe8930a4000f7820 */ /* 0x000fca0000400000 */
[----:B------:R0:W-:Y:S04]  /*32a0*/  STG.E desc[UR10][R2.64], R15 ;  /* 0x0000000f02007986 */ /* 0x0001e8000c10190a */
[----:B------:R-:W2:Y:S01]  /*32b0*/  LDG.E R0, desc[UR10][R4.64] ;  /* 0x0000000a04007981 */ /* 0x000ea2000c1e1900 */
[----:B------:R-:W-:-:S05]  /*32c0*/  IADD3 R9, PT, PT, R11, -0x2, RZ ;  /* 0xfffffffe0b097810 */ /* 0x000fca0007ffe0ff */
[----:B------:R-:W-:-:S04]  /*32d0*/  IMAD.WIDE.U32 R8, R9, 0x4, R6 ;  /* 0x0000000409087825 */ /* 0x000fc800078e0006 */
        /* <DEDUP_REMOVED lines=34> */
[----:B------:R-:W-:Y:S01]  /*3500*/  IADD3 R11, PT, PT, R11, -0x8, RZ ;  /* 0xfffffff80b0b7810 */ /* 0x000fe20007ffe0ff */
[----:B--2---:R-:W-:-:S04]  /*3510*/  FADD R0, R15, -R0 ;  /* 0x800000000f007221 */ /* 0x004fc80000000000 */
[----:B------:R-:W-:-:S05]  /*3520*/  FMUL R17, R0, -0.26794922351837158203 ;  /* 0xbe8930a400117820 */ /* 0x000fca0000400000 */
[----:B------:R1:W-:Y:S02]  /*3530*/  STG.E desc[UR10][R4.64], R17 ;  /* 0x0000001104007986 */ /* 0x0003e4000c10190a */
.L_x_68:
[----:B------:R-:W-:Y:S05]  /*3540*/  @!P1 EXIT ;  /* 0x000000000000994d */ /* 0x000fea0003800000 */
[----:B------:R-:W-:Y:S02]  /*3550*/  ISETP.GE.U32.AND P0, PT, R10, 0x4, PT ;  /* 0x000000040a00780c */ /* 0x000fe40003f06070 */
[----:B------:R-:W-:-:S04]  /*3560*/  LOP3.LUT R12, R13, 0x3, RZ, 0xc0, !PT ;  /* 0x000000030d0c7812 */ /* 0x000fc800078ec0ff */
[----:B------:R-:W-:-:S07]  /*3570*/  ISETP.NE.AND P1, PT, R12, RZ, PT ;  /* 0x000000ff0c00720c */ /* 0x000fce0003f25270 */
[----:B------:R-:W-:Y:S06]  /*3580*/  @!P0 BRA `(.L_x_69) ;  /* 0x0000000000648947 */ /* 0x000fec0003800000 */
[----:B01-3--:R-:W-:-:S05]  /*3590*/  IMAD.WIDE.U32 R2, R11, 0x4, R6 ;  /* 0x000000040b027825 */ /* 0x00bfca00078e0006 */
        /* <DEDUP_REMOVED lines=24> */
.L_x_69:
[----:B------:R-:W-:Y:S05]  /*3720*/  @!P1 EXIT ;  /* 0x000000000000994d */ /* 0x000fea0003800000 */
[----:B------:R-:W-:-:S07]  /*3730*/  IADD3 R0, PT, PT, -R12, RZ, RZ ;  /* 0x000000ff0c007210 */ /* 0x000fce0007ffe1ff */
.L_x_70:
[----:B01-34-:R-:W-:-:S05]  /*3740*/  IMAD.WIDE.U32 R2, R11, 0x4, R6 ;  /* 0x000000040b027825 */ /* 0x01bfca00078e0006 */
[----:B------:R-:W3:Y:S04]  /*3750*/  LDG.E R4, desc[UR10][R2.64+0x4] ;  /* 0x0000040a02047981 */ /* 0x000ee8000c1e1900 */
[----:B------:R-:W3:Y:S01]  /*3760*/  LDG.E R5, desc[UR10][R2.64] ;  /* 0x0000000a02057981 */ /* 0x000ee2000c1e1900 */
[----:B------:R-:W-:-:S04]  /*3770*/  IADD3 R0, PT, PT, R0, 0x1, RZ ;  /* 0x0000000100007810 */ /* 0x000fc80007ffe0ff */
[----:B------:R-:W-:Y:S01]  /*3780*/  ISETP.NE.AND P0, PT, R0, RZ, PT ;  /* 0x000000ff0000720c */ /* 0x000fe20003f05270 */
[----:B---3--:R-:W-:-:S04]  /*3790*/  FADD R4, R4, -R5 ;  /* 0x8000000504047221 */ /* 0x008fc80000000000 */
[----:B------:R-:W-:-:S05]  /*37a0*/  FMUL R5, R4, -0.26794922351837158203 ;  /* 0xbe8930a404057820 */ /* 0x000fca0000400000 */
[----:B------:R0:W-:Y:S03]  /*37b0*/  STG.E desc[UR10][R2.64], R5 ;  /* 0x0000000502007986 */ /* 0x0001e6000c10190a */
[----:B------:R-:W-:Y:S05]  /*37c0*/  @!P0 EXIT ;  /* 0x000000000000894d */ /* 0x000fea0003800000 */
[----:B------:R-:W-:Y:S01]  /*37d0*/  IADD3 R11, PT, PT, R11, -0x1, RZ ;  /* 0xffffffff0b0b7810 */ /* 0x000fe20007ffe0ff */
[----:B------:R-:W-:Y:S06]  /*37e0*/  BRA `(.L_x_70) ;  /* 0xfffffffc00d47947 */ /* 0x000fec000383ffff */
.L_x_59:
[----:B------:R-:W2:Y:S02]  /*37f0*/  LDG.E R0, desc[UR10][R4.64+-0x4] ;  /* 0xfffffc0a04007981 */ /* 0x000ea4000c1e1900 */
[----:B--2---:R-:W-:-:S05]  /*3800*/  FMUL R3, R0, 0.21132488548755645752 ;  /* 0x3e58658d00037820 */ /* 0x004fca0000400000 */
[----:B------:R-:W-:Y:S01]  /*3810*/  STG.E desc[UR10][R4.64+-0x4], R3 ;  /* 0xfffffc0304007986 */ /* 0x000fe2000c10190a */
[----:B------:R-:W-:Y:S05]  /*3820*/  EXIT ;  /* 0x000000000000794d */ /* 0x000fea0003800000 */
        .weak           $__internal_1_$__cuda_sm3x_div_rn_noftz_f32_slowpath
        .type           $__internal_1_$__cuda_sm3x_div_rn_noftz_f32_slowpath,@function
        .size           $__internal_1_$__cuda_sm3x_div_rn_noftz_f32_slowpath,(.L_x_84 - $__internal_1_$__cuda_sm3x_div_rn_noftz_f32_slowpath)
$__internal_1_$__cuda_sm3x_div_rn_noftz_f32_slowpath:
        /* <DEDUP_REMOVED lines=34> */
.L_x_72:
[----:B------:R-:W-:Y:S01]  /*3a50*/  LEA R14, R13, 0xc0800000, 0x17 ;  /* 0xc08000000d0e7811 */ /* 0x000fe200078eb8ff */
[----:B------:R-:W-:Y:S03]  /*3a60*/  BSSY.RECONVERGENT B2, `(.L_x_77) ;  /* 0x0000036000027945 */ /* 0x000fe60003800200 */
[----:B------:R-:W-:Y:S02]  /*3a70*/  IADD3 R15, PT, PT, -R14, R3, RZ ;  /* 0x000000030e0f7210 */ /* 0x000fe40007ffe1ff */
[----:B------:R-:W-:Y:S02]  /*3a80*/  IADD3 R14, PT, PT, R16, -0x7f, RZ ;  /* 0xffffff81100e7810 */ /* 0x000fe40007ffe0ff */
[----:B------:R0:W1:Y:S01]  /*3a90*/  MUFU.RCP R3, R15 ;  /* 0x0000000f00037308 */ /* 0x0000620000001000 */
[----:B------:R-:W-:Y:S02]  /*3aa0*/  FADD.FTZ R17, -R15, -RZ ;  /* 0x800000ff0f117221 */ /* 0x000fe40000010100 */
[C---:B------:R-:W-:Y:S01]  /*3ab0*/  IMAD R0, R14.reuse, -0x800000, R0 ;  /* 0xff8000000e007824 */ /* 0x040fe200078e0200 */
[----:B0-----:R-:W-:-:S04]  /*3ac0*/  IADD3 R15, PT, PT, R14, 0x7f, -R13 ;  /* 0x0000007f0e0f7810 */ /* 0x001fc80007ffe80d */
[----:B------:R-:W-:Y:S01]  /*3ad0*/  IADD3 R15, PT, PT, R15, R12, RZ ;  /* 0x0000000c0f0f7210 */ /* 0x000fe20007ffe0ff */
[----:B-1----:R-:W-:-:S04]  /*3ae0*/  FFMA R16, R3, R17, 1 ;  /* 0x3f80000003107423 */ /* 0x002fc80000000011 */
        /* <DEDUP_REMOVED lines=41> */
.L_x_79:
[----:B------:R-:W-:-:S04]  /*3d80*/  LOP3.LUT R0, R0, 0x80000000, RZ, 0xc0, !PT ;  /* 0x8000000000007812 */ /* 0x000fc800078ec0ff */
[----:B------:R-:W-:Y:S01]  /*3d90*/  LOP3.LUT R0, R0, 0x7f800000, RZ, 0xfc, !PT ;  /* 0x7f80000000007812 */ /* 0x000fe200078efcff */
[----:B------:R-:W-:Y:S06]  /*3da0*/  BRA `(.L_x_80) ;  /* 0x0000000000047947 */ /* 0x000fec0003800000 */
.L_x_78:
[----:B------:R-:W-:-:S07]  /*3db0*/  LEA R0, R15, R0, 0x17 ;  /* 0x000000000f007211 */ /* 0x000fce00078eb8ff */
.L_x_80:
[----:B------:R-:W-:Y:S05]  /*3dc0*/  BSYNC.RECONVERGENT B2 ;  /* 0x0000000000027941 */ /* 0x000fea0003800200 */
.L_x_77:
[----:B------:R-:W-:Y:S05]  /*3dd0*/  BRA `(.L_x_81) ;  /* 0x0000000000207947 */ /* 0x000fea0003800000 */
.L_x_76:
[----:B------:R-:W-:-:S04]  /*3de0*/  LOP3.LUT R0, R3, 0x80000000, R0, 0x48, !PT ;  /* 0x8000000003007812 */ /* 0x000fc800078e4800 */
[----:B------:R-:W-:Y:S01]  /*3df0*/  LOP3.LUT R0, R0, 0x7f800000, RZ, 0xfc, !PT ;  /* 0x7f80000000007812 */ /* 0x000fe200078efcff */
[----:B------:R-:W-:Y:S06]  /*3e00*/  BRA `(.L_x_81) ;  /* 0x0000000000147947 */ /* 0x000fec0003800000 */
.L_x_75:
[----:B------:R-:W-:Y:S01]  /*3e10*/  LOP3.LUT R0, R3, 0x80000000, R0, 0x48, !PT ;  /* 0x8000000003007812 */ /* 0x000fe200078e4800 */
[----:B------:R-:W-:Y:S06]  /*3e20*/  BRA `(.L_x_81) ;  /* 0x00000000000c7947 */ /* 0x000fec0003800000 */
.L_x_74:
[----:B------:R-:W0:Y:S01]  /*3e30*/  MUFU.RSQ R0, -QNAN ;  /* 0xffc0000000007908 */ /* 0x000e220000001400 */
[----:B------:R-:W-:Y:S05]  /*3e40*/  BRA `(.L_x_81) ;  /* 0x0000000000047947 */ /* 0x000fea0003800000 */
.L_x_73:
[----:B------:R-:W-:-:S07]  /*3e50*/  FADD.FTZ R0, R0, R3 ;  /* 0x0000000300007221 */ /* 0x000fce0000010000 */
.L_x_81:
[----:B------:R-:W-:Y:S05]  /*3e60*/  BSYNC.RECONVERGENT B1 ;  /* 0x0000000000017941 */ /* 0x000fea0003800200 */
.L_x_71:
[----:B------:R-:W-:-:S04]  /*3e70*/  HFMA2 R3, -RZ, RZ, 0, 0 ;  /* 0x00000000ff037431 */ /* 0x000fc800000001ff */
[----:B0-----:R-:W-:Y:S05]  /*3e80*/  RET.REL.NODEC R2 `(_Z16computeRowsOnGPUPfS_ii) ;  /* 0xffffffc0025c7950 */ /* 0x001fea0003c3ffff */
.L_x_82:
        /* <DEDUP_REMOVED lines=15> */
.L_x_84:


//--------------------- .nv.shared.reserved.0     --------------------------
	.section	.nv.shared.reserved.0,"aw",@nobits
	.weak		__nv_reservedSMEM_offset_0_alias
	.size		__nv_reservedSMEM_offset_0_alias, 0, 64
	.other		__nv_reservedSMEM_offset_0_alias,@"STO_CUDA_RESERVED_SHARED STV_DEFAULT"
__nv_reservedSMEM_offset_0_alias:
	.zero		0
	.zero		64


//--------------------- .nv.constant0._Z16computeColsOnGPUPfS_ii --------------------------
	.section	.nv.constant0._Z16computeColsOnGPUPfS_ii,"a",@progbits
	.sectionflags	@""
	.align	4
.nv.constant0._Z16computeColsOnGPUPfS_ii:
	.zero		920


//--------------------- .nv.constant0._Z16computeRowsOnGPUPfS_ii --------------------------
	.section	.nv.constant0._Z16computeRowsOnGPUPfS_ii,"a",@progbits
	.sectionflags	@""
	.align	4
.nv.constant0._Z16computeRowsOnGPUPfS_ii:
	.zero		920


//--------------------- SYMBOLS --------------------------

	.type		.nv.reservedSmem.offset0,@object
	.size		.nv.reservedSmem.offset0,0x4
